	.target	sm_90a

	.elftype	@"ET_EXEC"


//--------------------- .note.nv.tkinfo           --------------------------
	.section	.note.nv.tkinfo,"",@"SHT_NOTE"
	.sectionflags	@"SHF_NOTE_NV_TKINFO"
	.tkinfo
        /*0018*/ 	.word	0x00000002
        /*0030*/ 	.string	""
        /*0030*/ 	.string	"ptxas"
        /*0030*/ 	.string	"Cuda compilation tools, release 13.0, V13.0.88"
        /*0030*/ 	.string	"Build cuda_13.0.r13.0/compiler.36424714_0"
        /*0030*/ 	.string	"-arch sm_90a -m 64 "



//--------------------- .note.nv.cuinfo           --------------------------
	.section	.note.nv.cuinfo,"",@"SHT_NOTE"
	.sectionflags	@"SHF_NOTE_NV_CUINFO"
        /*0018*/ 	.short	0x0002
        /*001a*/ 	.short	0x005a
        /*001c*/ 	.short	0x0082
	.zero		2


//--------------------- .nv.info                  --------------------------
	.section	.nv.info,"",@"SHT_CUDA_INFO"
	.align	4


	//----- nvinfo : EIATTR_REGCOUNT
	.align		4
        /*0000*/ 	.byte	0x04, 0x2f
        /*0002*/ 	.short	(.L_12 - .L_11)
	.align		4
.L_11:
        /*0004*/ 	.word	index@(_ZN7cutlass13device_kernelINS_4gemm6kernel13GemmUniversalIN4cute5tupleIJiiiiEEENS1_10collective13CollectiveMmaINS1_40MainloopSm90TmaGmmaWarpSpecializedSparseILi5ENS5_IJNS4_1CILi2EEENSA_ILi1EEESC_EEENS1_32KernelTmaWarpSpecializedPingpongEEENS5_IJNSA_ILi64EEENSA_ILi128EEESH_EEENS_6half_tENS5_IJNS4_6LayoutINS5_IJiNS5_IJSB_iEEEiEEENS5_IJlNS5_IJSC_SB_EEElEEEEENSK_INS5_IJNS5_IJNS5_IJNSA_ILi8EEESB_NSA_ILi4EEEEEEiEEENS5_IJNS5_IJNSA_ILi16EEESB_SR_EEEiEEEiEEENS5_IJNS5_IJNS5_IJSH_SU_NSA_ILi2048EEEEEENSA_ILi8192EEEEEENS5_IJNS5_IJSC_NSA_ILi1024EEENSA_ILi32EEEEEElEEElEEEEEEEESJ_NS5_IJlSC_lEEENS4_8TiledMMAINS4_8MMA_AtomIJNS4_4SM904GMMA6SPARSE27GMMA_64x128x32_F32F16F16_SSILNS1D_5MajorE0ELS1G_0ELNS1D_7ScaleInE1ELS1H_1ELNS1D_9SparseSelE0EEEEEENSK_INS5_IJSC_SC_SC_EEENS5_IJNSA_ILi0EEES1M_S1M_EEEEENS5_IJNS4_10UnderscoreES1P_S1P_EEEEENS4_13SM90_TMA_LOADENS4_14ComposedLayoutINS4_7SwizzleILi3ELi4ELi3EEENS4_25smem_sparse_ptr_flag_bitsILi2ELi16EEENSK_INS5_IJNS5_IJSC_SQ_EEENS5_IJSB_SG_EEEEEENS5_IJNS5_IJS1M_SH_EEESN_EEEEEEEvNS4_8identityENS4_23SM90_TMA_LOAD_MULTICASTENS1T_IS1V_NS4_18smem_ptr_flag_bitsILi16EEENSK_INS5_IJSQ_SG_EEENS5_IJSG_SC_EEEEEEEvS25_EENS_8epilogue10collective6detail29Sm90TmaWarpSpecializedAdapterINS2F_15DefaultEpilogueIfNS5_IJSC_llEEES2J_NS2E_6thread17LinearCombinationIfLi1EffLNS2K_9ScaleType4KindE0ELNS_15FloatRoundStyleE2EfEENS1_15EpilogueDefaultEEEEEvvEEEEvNT_6ParamsE)
        /*0008*/ 	.word	0x000000a8


	//----- nvinfo : EIATTR_FRAME_SIZE
	.align		4
.L_12:
        /*000c*/ 	.byte	0x04, 0x11
        /*000e*/ 	.short	(.L_14 - .L_13)
	.align		4
.L_13:
        /*0010*/ 	.word	index@(_ZN7cutlass13device_kernelINS_4gemm6kernel13GemmUniversalIN4cute5tupleIJiiiiEEENS1_10collective13CollectiveMmaINS1_40MainloopSm90TmaGmmaWarpSpecializedSparseILi5ENS5_IJNS4_1CILi2EEENSA_ILi1EEESC_EEENS1_32KernelTmaWarpSpecializedPingpongEEENS5_IJNSA_ILi64EEENSA_ILi128EEESH_EEENS_6half_tENS5_IJNS4_6LayoutINS5_IJiNS5_IJSB_iEEEiEEENS5_IJlNS5_IJSC_SB_EEElEEEEENSK_INS5_IJNS5_IJNS5_IJNSA_ILi8EEESB_NSA_ILi4EEEEEEiEEENS5_IJNS5_IJNSA_ILi16EEESB_SR_EEEiEEEiEEENS5_IJNS5_IJNS5_IJSH_SU_NSA_ILi2048EEEEEENSA_ILi8192EEEEEENS5_IJNS5_IJSC_NSA_ILi1024EEENSA_ILi32EEEEEElEEElEEEEEEEESJ_NS5_IJlSC_lEEENS4_8TiledMMAINS4_8MMA_AtomIJNS4_4SM904GMMA6SPARSE27GMMA_64x128x32_F32F16F16_SSILNS1D_5MajorE0ELS1G_0ELNS1D_7ScaleInE1ELS1H_1ELNS1D_9SparseSelE0EEEEEENSK_INS5_IJSC_SC_SC_EEENS5_IJNSA_ILi0EEES1M_S1M_EEEEENS5_IJNS4_10UnderscoreES1P_S1P_EEEEENS4_13SM90_TMA_LOADENS4_14ComposedLayoutINS4_7SwizzleILi3ELi4ELi3EEENS4_25smem_sparse_ptr_flag_bitsILi2ELi16EEENSK_INS5_IJNS5_IJSC_SQ_EEENS5_IJSB_SG_EEEEEENS5_IJNS5_IJS1M_SH_EEESN_EEEEEEEvNS4_8identityENS4_23SM90_TMA_LOAD_MULTICASTENS1T_IS1V_NS4_18smem_ptr_flag_bitsILi16EEENSK_INS5_IJSQ_SG_EEENS5_IJSG_SC_EEEEEEEvS25_EENS_8epilogue10collective6detail29Sm90TmaWarpSpecializedAdapterINS2F_15DefaultEpilogueIfNS5_IJSC_llEEES2J_NS2E_6thread17LinearCombinationIfLi1EffLNS2K_9ScaleType4KindE0ELNS_15FloatRoundStyleE2EfEENS1_15EpilogueDefaultEEEEEvvEEEEvNT_6ParamsE)
        /*0014*/ 	.word	0x00000000


	//----- nvinfo : EIATTR_MIN_STACK_SIZE
	.align		4
.L_14:
        /*0018*/ 	.byte	0x04, 0x12
        /*001a*/ 	.short	(.L_16 - .L_15)
	.align		4
.L_15:
        /*001c*/ 	.word	index@(_ZN7cutlass13device_kernelINS_4gemm6kernel13GemmUniversalIN4cute5tupleIJiiiiEEENS1_10collective13CollectiveMmaINS1_40MainloopSm90TmaGmmaWarpSpecializedSparseILi5ENS5_IJNS4_1CILi2EEENSA_ILi1EEESC_EEENS1_32KernelTmaWarpSpecializedPingpongEEENS5_IJNSA_ILi64EEENSA_ILi128EEESH_EEENS_6half_tENS5_IJNS4_6LayoutINS5_IJiNS5_IJSB_iEEEiEEENS5_IJlNS5_IJSC_SB_EEElEEEEENSK_INS5_IJNS5_IJNS5_IJNSA_ILi8EEESB_NSA_ILi4EEEEEEiEEENS5_IJNS5_IJNSA_ILi16EEESB_SR_EEEiEEEiEEENS5_IJNS5_IJNS5_IJSH_SU_NSA_ILi2048EEEEEENSA_ILi8192EEEEEENS5_IJNS5_IJSC_NSA_ILi1024EEENSA_ILi32EEEEEElEEElEEEEEEEESJ_NS5_IJlSC_lEEENS4_8TiledMMAINS4_8MMA_AtomIJNS4_4SM904GMMA6SPARSE27GMMA_64x128x32_F32F16F16_SSILNS1D_5MajorE0ELS1G_0ELNS1D_7ScaleInE1ELS1H_1ELNS1D_9SparseSelE0EEEEEENSK_INS5_IJSC_SC_SC_EEENS5_IJNSA_ILi0EEES1M_S1M_EEEEENS5_IJNS4_10UnderscoreES1P_S1P_EEEEENS4_13SM90_TMA_LOADENS4_14ComposedLayoutINS4_7SwizzleILi3ELi4ELi3EEENS4_25smem_sparse_ptr_flag_bitsILi2ELi16EEENSK_INS5_IJNS5_IJSC_SQ_EEENS5_IJSB_SG_EEEEEENS5_IJNS5_IJS1M_SH_EEESN_EEEEEEEvNS4_8identityENS4_23SM90_TMA_LOAD_MULTICASTENS1T_IS1V_NS4_18smem_ptr_flag_bitsILi16EEENSK_INS5_IJSQ_SG_EEENS5_IJSG_SC_EEEEEEEvS25_EENS_8epilogue10collective6detail29Sm90TmaWarpSpecializedAdapterINS2F_15DefaultEpilogueIfNS5_IJSC_llEEES2J_NS2E_6thread17LinearCombinationIfLi1EffLNS2K_9ScaleType4KindE0ELNS_15FloatRoundStyleE2EfEENS1_15EpilogueDefaultEEEEEvvEEEEvNT_6ParamsE)
        /*0020*/ 	.word	0x00000000
.L_16:


//--------------------- .nv.compat                --------------------------
	.section	.nv.compat,"",@"SHT_CUDA_COMPAT_INFO"
	.align	4
        /*0000*/ 	.byte	0x02, 0x09, 0x01, 0x00, 0x02, 0x02, 0x04, 0x00, 0x02, 0x05, 0x05, 0x00, 0x03, 0x07, 0x01, 0x01
        /*0010*/ 	.byte	0x02, 0x03, 0x01, 0x00, 0x02, 0x06, 0x01, 0x00, 0x04, 0x0b, 0x08, 0x00, 0x00, 0x00, 0x00, 0x00
        /*0020*/ 	.byte	0x00, 0x00, 0x00, 0x00


//--------------------- .nv.info._ZN7cutlass13device_kernelINS_4gemm6kernel13GemmUniversalIN4cute5tupleIJiiiiEEENS1_10collective13CollectiveMmaINS1_40MainloopSm90TmaGmmaWarpSpecializedSparseILi5ENS5_IJNS4_1CILi2EEENSA_ILi1EEESC_EEENS1_32KernelTmaWarpSpecializedPingpongEEENS5_IJNSA_ILi64EEENSA_ILi128EEESH_EEENS_6half_tENS5_IJNS4_6LayoutINS5_IJiNS5_IJSB_iEEEiEEENS5_IJlNS5_IJSC_SB_EEElEEEEENSK_INS5_IJNS5_IJNS5_IJNSA_ILi8EEESB_NSA_ILi4EEEEEEiEEENS5_IJNS5_IJNSA_ILi16EEESB_SR_EEEiEEEiEEENS5_IJNS5_IJNS5_IJSH_SU_NSA_ILi2048EEEEEENSA_ILi8192EEEEEENS5_IJNS5_IJSC_NSA_ILi1024EEENSA_ILi32EEEEEElEEElEEEEEEEESJ_NS5_IJlSC_lEEENS4_8TiledMMAINS4_8MMA_AtomIJNS4_4SM904GMMA6SPARSE27GMMA_64x128x32_F32F16F16_SSILNS1D_5MajorE0ELS1G_0ELNS1D_7ScaleInE1ELS1H_1ELNS1D_9SparseSelE0EEEEEENSK_INS5_IJSC_SC_SC_EEENS5_IJNSA_ILi0EEES1M_S1M_EEEEENS5_IJNS4_10UnderscoreES1P_S1P_EEEEENS4_13SM90_TMA_LOADENS4_14ComposedLayoutINS4_7SwizzleILi3ELi4ELi3EEENS4_25smem_sparse_ptr_flag_bitsILi2ELi16EEENSK_INS5_IJNS5_IJSC_SQ_EEENS5_IJSB_SG_EEEEEENS5_IJNS5_IJS1M_SH_EEESN_EEEEEEEvNS4_8identityENS4_23SM90_TMA_LOAD_MULTICASTENS1T_IS1V_NS4_18smem_ptr_flag_bitsILi16EEENSK_INS5_IJSQ_SG_EEENS5_IJSG_SC_EEEEEEEvS25_EENS_8epilogue10collective6detail29Sm90TmaWarpSpecializedAdapterINS2F_15DefaultEpilogueIfNS5_IJSC_llEEES2J_NS2E_6thread17LinearCombinationIfLi1EffLNS2K_9ScaleType4KindE0ELNS_15FloatRoundStyleE2EfEENS1_15EpilogueDefaultEEEEEvvEEEEvNT_6ParamsE --------------------------
	.section	.nv.info._ZN7cutlass13device_kernelINS_4gemm6kernel13GemmUniversalIN4cute5tupleIJiiiiEEENS1_10collective13CollectiveMmaINS1_40MainloopSm90TmaGmmaWarpSpecializedSparseILi5ENS5_IJNS4_1CILi2EEENSA_ILi1EEESC_EEENS1_32KernelTmaWarpSpecializedPingpongEEENS5_IJNSA_ILi64EEENSA_ILi128EEESH_EEENS_6half_tENS5_IJNS4_6LayoutINS5_IJiNS5_IJSB_iEEEiEEENS5_IJlNS5_IJSC_SB_EEElEEEEENSK_INS5_IJNS5_IJNS5_IJNSA_ILi8EEESB_NSA_ILi4EEEEEEiEEENS5_IJNS5_IJNSA_ILi16EEESB_SR_EEEiEEEiEEENS5_IJNS5_IJNS5_IJSH_SU_NSA_ILi2048EEEEEENSA_ILi8192EEEEEENS5_IJNS5_IJSC_NSA_ILi1024EEENSA_ILi32EEEEEElEEElEEEEEEEESJ_NS5_IJlSC_lEEENS4_8TiledMMAINS4_8MMA_AtomIJNS4_4SM904GMMA6SPARSE27GMMA_64x128x32_F32F16F16_SSILNS1D_5MajorE0ELS1G_0ELNS1D_7ScaleInE1ELS1H_1ELNS1D_9SparseSelE0EEEEEENSK_INS5_IJSC_SC_SC_EEENS5_IJNSA_ILi0EEES1M_S1M_EEEEENS5_IJNS4_10UnderscoreES1P_S1P_EEEEENS4_13SM90_TMA_LOADENS4_14ComposedLayoutINS4_7SwizzleILi3ELi4ELi3EEENS4_25smem_sparse_ptr_flag_bitsILi2ELi16EEENSK_INS5_IJNS5_IJSC_SQ_EEENS5_IJSB_SG_EEEEEENS5_IJNS5_IJS1M_SH_EEESN_EEEEEEEvNS4_8identityENS4_23SM90_TMA_LOAD_MULTICASTENS1T_IS1V_NS4_18smem_ptr_flag_bitsILi16EEENSK_INS5_IJSQ_SG_EEENS5_IJSG_SC_EEEEEEEvS25_EENS_8epilogue10collective6detail29Sm90TmaWarpSpecializedAdapterINS2F_15DefaultEpilogueIfNS5_IJSC_llEEES2J_NS2E_6thread17LinearCombinationIfLi1EffLNS2K_9ScaleType4KindE0ELNS_15FloatRoundStyleE2EfEENS1_15EpilogueDefaultEEEEEvvEEEEvNT_6ParamsE,"",@"SHT_CUDA_INFO"
	.sectionflags	@""
	.align	4


	//----- nvinfo : EIATTR_CUDA_API_VERSION
	.align		4
        /*0000*/ 	.byte	0x04, 0x37
        /*0002*/ 	.short	(.L_18 - .L_17)
.L_17:
        /*0004*/ 	.word	0x00000082


	//----- nvinfo : EIATTR_KPARAM_INFO
	.align		4
.L_18:
        /*0008*/ 	.byte	0x04, 0x17
        /*000a*/ 	.short	(.L_20 - .L_19)
.L_19:
        /*000c*/ 	.word	0x00000000
        /*0010*/ 	.short	0x0000
        /*0012*/ 	.short	0x0070
        /*0014*/ 	.byte	0x00, 0xf0, 0x01, 0x14


	//----- nvinfo : EIATTR_SPARSE_MMA_MASK
	.align		4
.L_20:
        /*0018*/ 	.byte	0x03, 0x50
        /*001a*/ 	.short	0x0002


	//----- nvinfo : EIATTR_MAXREG_COUNT
	.align		4
        /*001c*/ 	.byte	0x03, 0x1b
        /*001e*/ 	.short	0x00a8


	//----- nvinfo : EIATTR_NUM_BARRIERS
	.align		4
        /*0020*/ 	.byte	0x02, 0x4c
        /*0022*/ 	.byte	0x01
	.zero		1


	//----- nvinfo : EIATTR_MERCURY_ISA_VERSION
	.align		4
        /*0024*/ 	.byte	0x03, 0x5f
        /*0026*/ 	.short	0x0101


	//----- nvinfo : EIATTR_INT_WARP_WIDE_INSTR_OFFSETS
	.align		4
        /*0028*/ 	.byte	0x04, 0x31
        /*002a*/ 	.short	(.L_22 - .L_21)


	//   ....[0]....
.L_21:
        /*002c*/ 	.word	0x000004d0


	//   ....[1]....
        /*0030*/ 	.word	0x000005e0


	//   ....[2]....
        /*0034*/ 	.word	0x00000600


	//   ....[3]....
        /*0038*/ 	.word	0x00000620


	//   ....[4]....
        /*003c*/ 	.word	0x00000790


	//   ....[5]....
        /*0040*/ 	.word	0x000007a0


	//   ....[6]....
        /*0044*/ 	.word	0x000007b0


	//   ....[7]....
        /*0048*/ 	.word	0x000007d0


	//----- nvinfo : EIATTR_COOP_GROUP_MASK_REGIDS
	.align		4
.L_22:
        /*004c*/ 	.byte	0x04, 0x29
        /*004e*/ 	.short	(.L_24 - .L_23)


	//   ....[0]....
.L_23:
        /*0050*/ 	.word	0xffffffff


	//   ....[1]....
        /*0054*/ 	.word	0xffffffff


	//   ....[2]....
        /*0058*/ 	.word	0xffffffff


	//   ....[3]....
        /*005c*/ 	.word	0xffffffff


	//   ....[4]....
        /*0060*/ 	.word	0xffffffff


	//   ....[5]....
        /*0064*/ 	.word	0xffffffff


	//   ....[6]....
        /*0068*/ 	.word	0xffffffff


	//----- nvinfo : EIATTR_COOP_GROUP_INSTR_OFFSETS
	.align		4
.L_24:
        /*006c*/ 	.byte	0x04, 0x28
        /*006e*/ 	.short	(.L_26 - .L_25)


	//   ....[0]....
.L_25:
        /*0070*/ 	.word	0x00000060


	//   ....[1]....
        /*0074*/ 	.word	0x00000070


	//   ....[2]....
        /*0078*/ 	.word	0x00000160


	//   ....[3]....
        /*007c*/ 	.word	0x00000320


	//   ....[4]....
        /*0080*/ 	.word	0x00000360


	//   ....[5]....
        /*0084*/ 	.word	0x000003f0


	//   ....[6]....
        /*0088*/ 	.word	0x00000960


	//----- nvinfo : EIATTR_REG_RECONFIG
	.align		4
.L_26:
        /*008c*/ 	.byte	0x01, 0x54
	.zero		2


	//----- nvinfo : EIATTR_MBARRIER_INSTR_OFFSETS
	.align		4
        /*0090*/ 	.byte	0x04, 0x39
        /*0092*/ 	.short	(.L_28 - .L_27)


	//   ....[0]....
.L_27:
        /*0094*/ 	.word	0x00000260
        /*0098*/ 	.word	0x000000ff
        /*009c*/ 	.word	0x00000000
        /*00a0*/ 	.short	0x0100
        /*00a2*/ 	.byte	0x08
	.zero		1


	//   ....[1]....
        /*00a4*/ 	.word	0x00000270
        /*00a8*/ 	.word	0x000000ff
        /*00ac*/ 	.word	0x00000028
        /*00b0*/ 	.short	0x0100
        /*00b2*/ 	.byte	0x08
	.zero		1


	//   ....[2]....
        /*00b4*/ 	.word	0x00000280
        /*00b8*/ 	.word	0x000000ff
        /*00bc*/ 	.word	0x00000008
        /*00c0*/ 	.short	0x0100
        /*00c2*/ 	.byte	0x08
	.zero		1


	//   ....[3]....
        /*00c4*/ 	.word	0x00000290
        /*00c8*/ 	.word	0x000000ff
        /*00cc*/ 	.word	0x00000030
        /*00d0*/ 	.short	0x0100
        /*00d2*/ 	.byte	0x08
	.zero		1


	//   ....[4]....
        /*00d4*/ 	.word	0x000002a0
        /*00d8*/ 	.word	0x000000ff
        /*00dc*/ 	.word	0x00000010
        /*00e0*/ 	.short	0x0100
        /*00e2*/ 	.byte	0x08
	.zero		1


	//   ....[5]....
        /*00e4*/ 	.word	0x000002b0
        /*00e8*/ 	.word	0x000000ff
        /*00ec*/ 	.word	0x00000038
        /*00f0*/ 	.short	0x0100
        /*00f2*/ 	.byte	0x08
	.zero		1


	//   ....[6]....
        /*00f4*/ 	.word	0x000002c0
        /*00f8*/ 	.word	0x000000ff
        /*00fc*/ 	.word	0x00000018
        /*0100*/ 	.short	0x0100
        /*0102*/ 	.byte	0x08
	.zero		1


	//   ....[7]....
        /*0104*/ 	.word	0x000002d0
        /*0108*/ 	.word	0x000000ff
        /*010c*/ 	.word	0x00000040
        /*0110*/ 	.short	0x0100
        /*0112*/ 	.byte	0x08
	.zero		1


	//   ....[8]....
        /*0114*/ 	.word	0x000002e0
        /*0118*/ 	.word	0x000000ff
        /*011c*/ 	.word	0x00000020
        /*0120*/ 	.short	0x0100
        /*0122*/ 	.byte	0x08
	.zero		1


	//   ....[9]....
        /*0124*/ 	.word	0x000002f0
        /*0128*/ 	.word	0x000000ff
        /*012c*/ 	.word	0x00000048
        /*0130*/ 	.short	0x0100
        /*0132*/ 	.byte	0x08
	.zero		1


	//   ....[10]....
        /*0134*/ 	.word	0x00000820
        /*0138*/ 	.word	0x000000ff
        /*013c*/ 	.word	0x00000080
        /*0140*/ 	.short	0x0100
        /*0142*/ 	.byte	0x08
	.zero		1


	//   ....[11]....
        /*0144*/ 	.word	0x000008c0
        /*0148*/ 	.word	0x000000ff
        /*014c*/ 	.word	0x00000088
        /*0150*/ 	.short	0x0100
        /*0152*/ 	.byte	0x08
	.zero		1


	//   ....[12]....
        /*0154*/ 	.word	0x000008e0
        /*0158*/ 	.word	0x000000ff
        /*015c*/ 	.word	0x00000060
        /*0160*/ 	.short	0x0100
        /*0162*/ 	.byte	0x09
	.zero		1


	//   ....[13]....
        /*0164*/ 	.word	0x000008f0
        /*0168*/ 	.word	0x000000ff
        /*016c*/ 	.word	0x00000068
        /*0170*/ 	.short	0x0100
        /*0172*/ 	.byte	0x09
	.zero		1


	//   ....[14]....
        /*0174*/ 	.word	0x00000900
        /*0178*/ 	.word	0x000000ff
        /*017c*/ 	.word	0x00000070
        /*0180*/ 	.short	0x0100
        /*0182*/ 	.byte	0x09
	.zero		1


	//   ....[15]....
        /*0184*/ 	.word	0x00000910
        /*0188*/ 	.word	0x000000ff
        /*018c*/ 	.word	0x00000078
        /*0190*/ 	.short	0x0100
        /*0192*/ 	.byte	0x09
	.zero		1


	//   ....[16]....
        /*0194*/ 	.word	0x00001850
        /*0198*/ 	.word	0x000000ff
        /*019c*/ 	.word	0xfffffff8
        /*01a0*/ 	.short	0x010a
        /*01a2*/ 	.byte	0x10
	.zero		1


	//   ....[17]....
        /*01a4*/ 	.word	0x00001b20
        /*01a8*/ 	.word	0x000000ff
        /*01ac*/ 	.word	0x00000000
        /*01b0*/ 	.short	0x010a
        /*01b2*/ 	.byte	0x08
	.zero		1


	//   ....[18]....
        /*01b4*/ 	.word	0x00001b80
        /*01b8*/ 	.word	0x000000ff
        /*01bc*/ 	.word	0x00000000
        /*01c0*/ 	.short	0x010a
        /*01c2*/ 	.byte	0x08
	.zero		1


	//   ....[19]....
        /*01c4*/ 	.word	0x00001e10
        /*01c8*/ 	.word	0x0000005c
        /*01cc*/ 	.word	0x00000000
        /*01d0*/ 	.short	0x0101
        /*01d2*/ 	.byte	0x3f
	.zero		1


	//   ....[20]....
        /*01d4*/ 	.word	0x00001f50
        /*01d8*/ 	.word	0x0000005b
        /*01dc*/ 	.word	0x00000000
        /*01e0*/ 	.short	0x0101
        /*01e2*/ 	.byte	0x17
	.zero		1


	//   ....[21]....
        /*01e4*/ 	.word	0x00001f90
        /*01e8*/ 	.word	0x000000ff
        /*01ec*/ 	.word	0x00000008
        /*01f0*/ 	.short	0x010a
        /*01f2*/ 	.byte	0x10
	.zero		1


	//   ....[22]....
        /*01f4*/ 	.word	0x00006b30
        /*01f8*/ 	.word	0x00000000
        /*01fc*/ 	.word	0x00000000
        /*0200*/ 	.short	0x0101
        /*0202*/ 	.byte	0x17
	.zero		1


	//   ....[23]....
        /*0204*/ 	.word	0x00007440
        /*0208*/ 	.word	0x00000013
        /*020c*/ 	.word	0x00000028
        /*0210*/ 	.short	0x010a
        /*0212*/ 	.byte	0x3f
	.zero		1


	//   ....[24]....
        /*0214*/ 	.word	0x00007910
        /*0218*/ 	.word	0x00000000
        /*021c*/ 	.word	0x00000088
        /*0220*/ 	.short	0x0101
        /*0222*/ 	.byte	0x3f
	.zero		1


	//   ....[25]....
        /*0224*/ 	.word	0x00008060
        /*0228*/ 	.word	0x00000006
        /*022c*/ 	.word	0x00000000
        /*0230*/ 	.short	0x010a
        /*0232*/ 	.byte	0x3f
	.zero		1


	//   ....[26]....
        /*0234*/ 	.word	0x000080e0
        /*0238*/ 	.word	0x00000007
        /*023c*/ 	.word	0x00000000
        /*0240*/ 	.short	0x010a
        /*0242*/ 	.byte	0x3f
	.zero		1


	//   ....[27]....
        /*0244*/ 	.word	0x00008170
        /*0248*/ 	.word	0x0000000a
        /*024c*/ 	.word	0x00000000
        /*0250*/ 	.short	0x010a
        /*0252*/ 	.byte	0x3f
	.zero		1


	//   ....[28]....
        /*0254*/ 	.word	0x00008200
        /*0258*/ 	.word	0x0000000b
        /*025c*/ 	.word	0x00000000
        /*0260*/ 	.short	0x010a
        /*0262*/ 	.byte	0x3f
	.zero		1


	//   ....[29]....
        /*0264*/ 	.word	0x00008290
        /*0268*/ 	.word	0x00000003
        /*026c*/ 	.word	0x00000000
        /*0270*/ 	.short	0x010a
        /*0272*/ 	.byte	0x3f
	.zero		1


	//   ....[30]....
        /*0274*/ 	.word	0x00008300
        /*0278*/ 	.word	0x00000019
        /*027c*/ 	.word	0xfffffff8
        /*0280*/ 	.short	0x010a
        /*0282*/ 	.byte	0x3f
	.zero		1


	//   ....[31]....
        /*0284*/ 	.word	0x00008360
        /*0288*/ 	.word	0x0000005e
        /*028c*/ 	.word	0x00000000
        /*0290*/ 	.short	0x010a
        /*0292*/ 	.byte	0x3f
	.zero		1


	//   ....[32]....
        /*0294*/ 	.word	0x000083c0
        /*0298*/ 	.word	0x0000005b
        /*029c*/ 	.word	0x00000008
        /*02a0*/ 	.short	0x010a
        /*02a2*/ 	.byte	0x3f
	.zero		1


	//   ....[33]....
        /*02a4*/ 	.word	0x00008490
        /*02a8*/ 	.word	0x00000013
        /*02ac*/ 	.word	0x00000028
        /*02b0*/ 	.short	0x010a
        /*02b2*/ 	.byte	0x3f
	.zero		1


	//   ....[34]....
        /*02b4*/ 	.word	0x00008570
        /*02b8*/ 	.word	0x00000006
        /*02bc*/ 	.word	0x00000000
        /*02c0*/ 	.short	0x010a
        /*02c2*/ 	.byte	0x3f
	.zero		1


	//   ....[35]....
        /*02c4*/ 	.word	0x000085c0
        /*02c8*/ 	.word	0x00000007
        /*02cc*/ 	.word	0x00000000
        /*02d0*/ 	.short	0x010a
        /*02d2*/ 	.byte	0x3f
	.zero		1


	//   ....[36]....
        /*02d4*/ 	.word	0x00008610
        /*02d8*/ 	.word	0x0000000a
        /*02dc*/ 	.word	0x00000000
        /*02e0*/ 	.short	0x010a
        /*02e2*/ 	.byte	0x3f
	.zero		1


	//   ....[37]....
        /*02e4*/ 	.word	0x00008660
        /*02e8*/ 	.word	0x0000000b
        /*02ec*/ 	.word	0x00000000
        /*02f0*/ 	.short	0x010a
        /*02f2*/ 	.byte	0x3f
	.zero		1


	//----- nvinfo : EIATTR_NUM_MBARRIERS
	.align		4
.L_28:
        /*02f4*/ 	.byte	0x03, 0x38
        /*02f6*/ 	.short	0x0010


	//----- nvinfo : EIATTR_EXIT_INSTR_OFFSETS
	.align		4
        /*02f8*/ 	.byte	0x04, 0x1c
        /*02fa*/ 	.short	(.L_30 - .L_29)


	//   ....[0]....
.L_29:
        /*02fc*/ 	.word	0x000013b0


	//   ....[1]....
        /*0300*/ 	.word	0x00001410


	//   ....[2]....
        /*0304*/ 	.word	0x00007100


	//   ....[3]....
        /*0308*/ 	.word	0x00007130


	//   ....[4]....
        /*030c*/ 	.word	0x000082e0


	//----- nvinfo : EIATTR_MAX_THREADS
	.align		4
.L_30:
        /*0310*/ 	.byte	0x04, 0x05
        /*0312*/ 	.short	(.L_32 - .L_31)
.L_31:
        /*0314*/ 	.word	0x00000180
        /*0318*/ 	.word	0x00000001
        /*031c*/ 	.word	0x00000001


	//----- nvinfo : EIATTR_CRS_STACK_SIZE
	.align		4
.L_32:
        /*0320*/ 	.byte	0x04, 0x1e
        /*0322*/ 	.short	(.L_34 - .L_33)
.L_33:
        /*0324*/ 	.word	0x00000000


	//----- nvinfo : EIATTR_CBANK_PARAM_SIZE
	.align		4
.L_34:
        /*0328*/ 	.byte	0x03, 0x19
        /*032a*/ 	.short	0x0570


	//----- nvinfo : EIATTR_PARAM_CBANK
	.align		4
        /*032c*/ 	.byte	0x04, 0x0a
        /*032e*/ 	.short	(.L_36 - .L_35)
	.align		4
.L_35:
        /*0330*/ 	.word	index@(.nv.constant0._ZN7cutlass13device_kernelINS_4gemm6kernel13GemmUniversalIN4cute5tupleIJiiiiEEENS1_10collective13CollectiveMmaINS1_40MainloopSm90TmaGmmaWarpSpecializedSparseILi5ENS5_IJNS4_1CILi2EEENSA_ILi1EEESC_EEENS1_32KernelTmaWarpSpecializedPingpongEEENS5_IJNSA_ILi64EEENSA_ILi128EEESH_EEENS_6half_tENS5_IJNS4_6LayoutINS5_IJiNS5_IJSB_iEEEiEEENS5_IJlNS5_IJSC_SB_EEElEEEEENSK_INS5_IJNS5_IJNS5_IJNSA_ILi8EEESB_NSA_ILi4EEEEEEiEEENS5_IJNS5_IJNSA_ILi16EEESB_SR_EEEiEEEiEEENS5_IJNS5_IJNS5_IJSH_SU_NSA_ILi2048EEEEEENSA_ILi8192EEEEEENS5_IJNS5_IJSC_NSA_ILi1024EEENSA_ILi32EEEEEElEEElEEEEEEEESJ_NS5_IJlSC_lEEENS4_8TiledMMAINS4_8MMA_AtomIJNS4_4SM904GMMA6SPARSE27GMMA_64x128x32_F32F16F16_SSILNS1D_5MajorE0ELS1G_0ELNS1D_7ScaleInE1ELS1H_1ELNS1D_9SparseSelE0EEEEEENSK_INS5_IJSC_SC_SC_EEENS5_IJNSA_ILi0EEES1M_S1M_EEEEENS5_IJNS4_10UnderscoreES1P_S1P_EEEEENS4_13SM90_TMA_LOADENS4_14ComposedLayoutINS4_7SwizzleILi3ELi4ELi3EEENS4_25smem_sparse_ptr_flag_bitsILi2ELi16EEENSK_INS5_IJNS5_IJSC_SQ_EEENS5_IJSB_SG_EEEEEENS5_IJNS5_IJS1M_SH_EEESN_EEEEEEEvNS4_8identityENS4_23SM90_TMA_LOAD_MULTICASTENS1T_IS1V_NS4_18smem_ptr_flag_bitsILi16EEENSK_INS5_IJSQ_SG_EEENS5_IJSG_SC_EEEEEEEvS25_EENS_8epilogue10collective6detail29Sm90TmaWarpSpecializedAdapterINS2F_15DefaultEpilogueIfNS5_IJSC_llEEES2J_NS2E_6thread17LinearCombinationIfLi1EffLNS2K_9ScaleType4KindE0ELNS_15FloatRoundStyleE2EfEENS1_15EpilogueDefaultEEEEEvvEEEEvNT_6ParamsE)
        /*0334*/ 	.short	0x0210
        /*0336*/ 	.short	0x0570


	//----- nvinfo : EIATTR_SW_WAR
	.align		4
.L_36:
        /*0338*/ 	.byte	0x04, 0x36
        /*033a*/ 	.short	(.L_38 - .L_37)
.L_37:
        /*033c*/ 	.word	0x00000008
.L_38:


//--------------------- .nv.callgraph             --------------------------
	.section	.nv.callgraph,"",@"SHT_CUDA_CALLGRAPH"
	.align	4
	.sectionentsize	8
	.align		4
        /*0000*/ 	.word	0x00000000
	.align		4
        /*0004*/ 	.word	0xffffffff
	.align		4
        /*0008*/ 	.word	0x00000000
	.align		4
        /*000c*/ 	.word	0xfffffffe
	.align		4
        /*0010*/ 	.word	0x00000000
	.align		4
        /*0014*/ 	.word	0xfffffffd
	.align		4
        /*0018*/ 	.word	0x00000000
	.align		4
        /*001c*/ 	.word	0xfffffffc


//--------------------- .nv.constant4             --------------------------
	.section	.nv.constant4,"a",@progbits
	.align	8
	.align		8
.nv.constant4:
        /*0000*/ 	.dword	_ZN39_INTERNAL_70dd2936_4_k_cu_67855cde_29844cuda3std3__45__cpo5beginE
	.align		8
        /*0008*/ 	.dword	_ZN39_INTERNAL_70dd2936_4_k_cu_67855cde_29844cuda3std3__45__cpo3endE
	.align		8
        /*0010*/ 	.dword	_ZN39_INTERNAL_70dd2936_4_k_cu_67855cde_29844cuda3std3__45__cpo6cbeginE
	.align		8
        /*0018*/ 	.dword	_ZN39_INTERNAL_70dd2936_4_k_cu_67855cde_29844cuda3std3__45__cpo4cendE
	.align		8
        /*0020*/ 	.dword	_ZN39_INTERNAL_70dd2936_4_k_cu_67855cde_29844cuda3std3__441_GLOBAL__N__70dd2936_4_k_cu_67855cde_29846ignoreE
	.align		8
        /*0028*/ 	.dword	_ZN39_INTERNAL_70dd2936_4_k_cu_67855cde_29844cuda3std3__419piecewise_constructE
	.align		8
        /*0030*/ 	.dword	_ZN39_INTERNAL_70dd2936_4_k_cu_67855cde_29844cuda3std3__48in_placeE
	.align		8
        /*0038*/ 	.dword	_ZN39_INTERNAL_70dd2936_4_k_cu_67855cde_29844cuda3std6ranges3__45__cpo4swapE
	.align		8
        /*0040*/ 	.dword	_ZN39_INTERNAL_70dd2936_4_k_cu_67855cde_29844cuda3std6ranges3__45__cpo9iter_moveE
	.align		8
        /*0048*/ 	.dword	_ZN39_INTERNAL_70dd2936_4_k_cu_67855cde_29844cute7productE
	.align		8
        /*0050*/ 	.dword	_ZN39_INTERNAL_70dd2936_4_k_cu_67855cde_29844cute1_E


//--------------------- .text._ZN7cutlass13device_kernelINS_4gemm6kernel13GemmUniversalIN4cute5tupleIJiiiiEEENS1_10collective13CollectiveMmaINS1_40MainloopSm90TmaGmmaWarpSpecializedSparseILi5ENS5_IJNS4_1CILi2EEENSA_ILi1EEESC_EEENS1_32KernelTmaWarpSpecializedPingpongEEENS5_IJNSA_ILi64EEENSA_ILi128EEESH_EEENS_6half_tENS5_IJNS4_6LayoutINS5_IJiNS5_IJSB_iEEEiEEENS5_IJlNS5_IJSC_SB_EEElEEEEENSK_INS5_IJNS5_IJNS5_IJNSA_ILi8EEESB_NSA_ILi4EEEEEEiEEENS5_IJNS5_IJNSA_ILi16EEESB_SR_EEEiEEEiEEENS5_IJNS5_IJNS5_IJSH_SU_NSA_ILi2048EEEEEENSA_ILi8192EEEEEENS5_IJNS5_IJSC_NSA_ILi1024EEENSA_ILi32EEEEEElEEElEEEEEEEESJ_NS5_IJlSC_lEEENS4_8TiledMMAINS4_8MMA_AtomIJNS4_4SM904GMMA6SPARSE27GMMA_64x128x32_F32F16F16_SSILNS1D_5MajorE0ELS1G_0ELNS1D_7ScaleInE1ELS1H_1ELNS1D_9SparseSelE0EEEEEENSK_INS5_IJSC_SC_SC_EEENS5_IJNSA_ILi0EEES1M_S1M_EEEEENS5_IJNS4_10UnderscoreES1P_S1P_EEEEENS4_13SM90_TMA_LOADENS4_14ComposedLayoutINS4_7SwizzleILi3ELi4ELi3EEENS4_25smem_sparse_ptr_flag_bitsILi2ELi16EEENSK_INS5_IJNS5_IJSC_SQ_EEENS5_IJSB_SG_EEEEEENS5_IJNS5_IJS1M_SH_EEESN_EEEEEEEvNS4_8identityENS4_23SM90_TMA_LOAD_MULTICASTENS1T_IS1V_NS4_18smem_ptr_flag_bitsILi16EEENSK_INS5_IJSQ_SG_EEENS5_IJSG_SC_EEEEEEEvS25_EENS_8epilogue10collective6detail29Sm90TmaWarpSpecializedAdapterINS2F_15DefaultEpilogueIfNS5_IJSC_llEEES2J_NS2E_6thread17LinearCombinationIfLi1EffLNS2K_9ScaleType4KindE0ELNS_15FloatRoundStyleE2EfEENS1_15EpilogueDefaultEEEEEvvEEEEvNT_6ParamsE --------------------------
	.section	.text._ZN7cutlass13device_kernelINS_4gemm6kernel13GemmUniversalIN4cute5tupleIJiiiiEEENS1_10collective13CollectiveMmaINS1_40MainloopSm90TmaGmmaWarpSpecializedSparseILi5ENS5_IJNS4_1CILi2EEENSA_ILi1EEESC_EEENS1_32KernelTmaWarpSpecializedPingpongEEENS5_IJNSA_ILi64EEENSA_ILi128EEESH_EEENS_6half_tENS5_IJNS4_6LayoutINS5_IJiNS5_IJSB_iEEEiEEENS5_IJlNS5_IJSC_SB_EEElEEEEENSK_INS5_IJNS5_IJNS5_IJNSA_ILi8EEESB_NSA_ILi4EEEEEEiEEENS5_IJNS5_IJNSA_ILi16EEESB_SR_EEEiEEEiEEENS5_IJNS5_IJNS5_IJSH_SU_NSA_ILi2048EEEEEENSA_ILi8192EEEEEENS5_IJNS5_IJSC_NSA_ILi1024EEENSA_ILi32EEEEEElEEElEEEEEEEESJ_NS5_IJlSC_lEEENS4_8TiledMMAINS4_8MMA_AtomIJNS4_4SM904GMMA6SPARSE27GMMA_64x128x32_F32F16F16_SSILNS1D_5MajorE0ELS1G_0ELNS1D_7ScaleInE1ELS1H_1ELNS1D_9SparseSelE0EEEEEENSK_INS5_IJSC_SC_SC_EEENS5_IJNSA_ILi0EEES1M_S1M_EEEEENS5_IJNS4_10UnderscoreES1P_S1P_EEEEENS4_13SM90_TMA_LOADENS4_14ComposedLayoutINS4_7SwizzleILi3ELi4ELi3EEENS4_25smem_sparse_ptr_flag_bitsILi2ELi16EEENSK_INS5_IJNS5_IJSC_SQ_EEENS5_IJSB_SG_EEEEEENS5_IJNS5_IJS1M_SH_EEESN_EEEEEEEvNS4_8identityENS4_23SM90_TMA_LOAD_MULTICASTENS1T_IS1V_NS4_18smem_ptr_flag_bitsILi16EEENSK_INS5_IJSQ_SG_EEENS5_IJSG_SC_EEEEEEEvS25_EENS_8epilogue10collective6detail29Sm90TmaWarpSpecializedAdapterINS2F_15DefaultEpilogueIfNS5_IJSC_llEEES2J_NS2E_6thread17LinearCombinationIfLi1EffLNS2K_9ScaleType4KindE0ELNS_15FloatRoundStyleE2EfEENS1_15EpilogueDefaultEEEEEvvEEEEvNT_6ParamsE,"ax",@progbits
	.align	128
.text._ZN7cutlass13device_kernelINS_4gemm6kernel13GemmUniversalIN4cute5tupleIJiiiiEEENS1_10collective13CollectiveMmaINS1_40MainloopSm90TmaGmmaWarpSpecializedSparseILi5ENS5_IJNS4_1CILi2EEENSA_ILi1EEESC_EEENS1_32KernelTmaWarpSpecializedPingpongEEENS5_IJNSA_ILi64EEENSA_ILi128EEESH_EEENS_6half_tENS5_IJNS4_6LayoutINS5_IJiNS5_IJSB_iEEEiEEENS5_IJlNS5_IJSC_SB_EEElEEEEENSK_INS5_IJNS5_IJNS5_IJNSA_ILi8EEESB_NSA_ILi4EEEEEEiEEENS5_IJNS5_IJNSA_ILi16EEESB_SR_EEEiEEEiEEENS5_IJNS5_IJNS5_IJSH_SU_NSA_ILi2048EEEEEENSA_ILi8192EEEEEENS5_IJNS5_IJSC_NSA_ILi1024EEENSA_ILi32EEEEEElEEElEEEEEEEESJ_NS5_IJlSC_lEEENS4_8TiledMMAINS4_8MMA_AtomIJNS4_4SM904GMMA6SPARSE27GMMA_64x128x32_F32F16F16_SSILNS1D_5MajorE0ELS1G_0ELNS1D_7ScaleInE1ELS1H_1ELNS1D_9SparseSelE0EEEEEENSK_INS5_IJSC_SC_SC_EEENS5_IJNSA_ILi0EEES1M_S1M_EEEEENS5_IJNS4_10UnderscoreES1P_S1P_EEEEENS4_13SM90_TMA_LOADENS4_14ComposedLayoutINS4_7SwizzleILi3ELi4ELi3EEENS4_25smem_sparse_ptr_flag_bitsILi2ELi16EEENSK_INS5_IJNS5_IJSC_SQ_EEENS5_IJSB_SG_EEEEEENS5_IJNS5_IJS1M_SH_EEESN_EEEEEEEvNS4_8identityENS4_23SM90_TMA_LOAD_MULTICASTENS1T_IS1V_NS4_18smem_ptr_flag_bitsILi16EEENSK_INS5_IJSQ_SG_EEENS5_IJSG_SC_EEEEEEEvS25_EENS_8epilogue10collective6detail29Sm90TmaWarpSpecializedAdapterINS2F_15DefaultEpilogueIfNS5_IJSC_llEEES2J_NS2E_6thread17LinearCombinationIfLi1EffLNS2K_9ScaleType4KindE0ELNS_15FloatRoundStyleE2EfEENS1_15EpilogueDefaultEEEEEvvEEEEvNT_6ParamsE:
        .type           _ZN7cutlass13device_kernelINS_4gemm6kernel13GemmUniversalIN4cute5tupleIJiiiiEEENS1_10collective13CollectiveMmaINS1_40MainloopSm90TmaGmmaWarpSpecializedSparseILi5ENS5_IJNS4_1CILi2EEENSA_ILi1EEESC_EEENS1_32KernelTmaWarpSpecializedPingpongEEENS5_IJNSA_ILi64EEENSA_ILi128EEESH_EEENS_6half_tENS5_IJNS4_6LayoutINS5_IJiNS5_IJSB_iEEEiEEENS5_IJlNS5_IJSC_SB_EEElEEEEENSK_INS5_IJNS5_IJNS5_IJNSA_ILi8EEESB_NSA_ILi4EEEEEEiEEENS5_IJNS5_IJNSA_ILi16EEESB_SR_EEEiEEEiEEENS5_IJNS5_IJNS5_IJSH_SU_NSA_ILi2048EEEEEENSA_ILi8192EEEEEENS5_IJNS5_IJSC_NSA_ILi1024EEENSA_ILi32EEEEEElEEElEEEEEEEESJ_NS5_IJlSC_lEEENS4_8TiledMMAINS4_8MMA_AtomIJNS4_4SM904GMMA6SPARSE27GMMA_64x128x32_F32F16F16_SSILNS1D_5MajorE0ELS1G_0ELNS1D_7ScaleInE1ELS1H_1ELNS1D_9SparseSelE0EEEEEENSK_INS5_IJSC_SC_SC_EEENS5_IJNSA_ILi0EEES1M_S1M_EEEEENS5_IJNS4_10UnderscoreES1P_S1P_EEEEENS4_13SM90_TMA_LOADENS4_14ComposedLayoutINS4_7SwizzleILi3ELi4ELi3EEENS4_25smem_sparse_ptr_flag_bitsILi2ELi16EEENSK_INS5_IJNS5_IJSC_SQ_EEENS5_IJSB_SG_EEEEEENS5_IJNS5_IJS1M_SH_EEESN_EEEEEEEvNS4_8identityENS4_23SM90_TMA_LOAD_MULTICASTENS1T_IS1V_NS4_18smem_ptr_flag_bitsILi16EEENSK_INS5_IJSQ_SG_EEENS5_IJSG_SC_EEEEEEEvS25_EENS_8epilogue10collective6detail29Sm90TmaWarpSpecializedAdapterINS2F_15DefaultEpilogueIfNS5_IJSC_llEEES2J_NS2E_6thread17LinearCombinationIfLi1EffLNS2K_9ScaleType4KindE0ELNS_15FloatRoundStyleE2EfEENS1_15EpilogueDefaultEEEEEvvEEEEvNT_6ParamsE,@function
        .size           _ZN7cutlass13device_kernelINS_4gemm6kernel13GemmUniversalIN4cute5tupleIJiiiiEEENS1_10collective13CollectiveMmaINS1_40MainloopSm90TmaGmmaWarpSpecializedSparseILi5ENS5_IJNS4_1CILi2EEENSA_ILi1EEESC_EEENS1_32KernelTmaWarpSpecializedPingpongEEENS5_IJNSA_ILi64EEENSA_ILi128EEESH_EEENS_6half_tENS5_IJNS4_6LayoutINS5_IJiNS5_IJSB_iEEEiEEENS5_IJlNS5_IJSC_SB_EEElEEEEENSK_INS5_IJNS5_IJNS5_IJNSA_ILi8EEESB_NSA_ILi4EEEEEEiEEENS5_IJNS5_IJNSA_ILi16EEESB_SR_EEEiEEEiEEENS5_IJNS5_IJNS5_IJSH_SU_NSA_ILi2048EEEEEENSA_ILi8192EEEEEENS5_IJNS5_IJSC_NSA_ILi1024EEENSA_ILi32EEEEEElEEElEEEEEEEESJ_NS5_IJlSC_lEEENS4_8TiledMMAINS4_8MMA_AtomIJNS4_4SM904GMMA6SPARSE27GMMA_64x128x32_F32F16F16_SSILNS1D_5MajorE0ELS1G_0ELNS1D_7ScaleInE1ELS1H_1ELNS1D_9SparseSelE0EEEEEENSK_INS5_IJSC_SC_SC_EEENS5_IJNSA_ILi0EEES1M_S1M_EEEEENS5_IJNS4_10UnderscoreES1P_S1P_EEEEENS4_13SM90_TMA_LOADENS4_14ComposedLayoutINS4_7SwizzleILi3ELi4ELi3EEENS4_25smem_sparse_ptr_flag_bitsILi2ELi16EEENSK_INS5_IJNS5_IJSC_SQ_EEENS5_IJSB_SG_EEEEEENS5_IJNS5_IJS1M_SH_EEESN_EEEEEEEvNS4_8identityENS4_23SM90_TMA_LOAD_MULTICASTENS1T_IS1V_NS4_18smem_ptr_flag_bitsILi16EEENSK_INS5_IJSQ_SG_EEENS5_IJSG_SC_EEEEEEEvS25_EENS_8epilogue10collective6detail29Sm90TmaWarpSpecializedAdapterINS2F_15DefaultEpilogueIfNS5_IJSC_llEEES2J_NS2E_6thread17LinearCombinationIfLi1EffLNS2K_9ScaleType4KindE0ELNS_15FloatRoundStyleE2EfEENS1_15EpilogueDefaultEEEEEvvEEEEvNT_6ParamsE,(.L_x_198 - _ZN7cutlass13device_kernelINS_4gemm6kernel13GemmUniversalIN4cute5tupleIJiiiiEEENS1_10collective13CollectiveMmaINS1_40MainloopSm90TmaGmmaWarpSpecializedSparseILi5ENS5_IJNS4_1CILi2EEENSA_ILi1EEESC_EEENS1_32KernelTmaWarpSpecializedPingpongEEENS5_IJNSA_ILi64EEENSA_ILi128EEESH_EEENS_6half_tENS5_IJNS4_6LayoutINS5_IJiNS5_IJSB_iEEEiEEENS5_IJlNS5_IJSC_SB_EEElEEEEENSK_INS5_IJNS5_IJNS5_IJNSA_ILi8EEESB_NSA_ILi4EEEEEEiEEENS5_IJNS5_IJNSA_ILi16EEESB_SR_EEEiEEEiEEENS5_IJNS5_IJNS5_IJSH_SU_NSA_ILi2048EEEEEENSA_ILi8192EEEEEENS5_IJNS5_IJSC_NSA_ILi1024EEENSA_ILi32EEEEEElEEElEEEEEEEESJ_NS5_IJlSC_lEEENS4_8TiledMMAINS4_8MMA_AtomIJNS4_4SM904GMMA6SPARSE27GMMA_64x128x32_F32F16F16_SSILNS1D_5MajorE0ELS1G_0ELNS1D_7ScaleInE1ELS1H_1ELNS1D_9SparseSelE0EEEEEENSK_INS5_IJSC_SC_SC_EEENS5_IJNSA_ILi0EEES1M_S1M_EEEEENS5_IJNS4_10UnderscoreES1P_S1P_EEEEENS4_13SM90_TMA_LOADENS4_14ComposedLayoutINS4_7SwizzleILi3ELi4ELi3EEENS4_25smem_sparse_ptr_flag_bitsILi2ELi16EEENSK_INS5_IJNS5_IJSC_SQ_EEENS5_IJSB_SG_EEEEEENS5_IJNS5_IJS1M_SH_EEESN_EEEEEEEvNS4_8identityENS4_23SM90_TMA_LOAD_MULTICASTENS1T_IS1V_NS4_18smem_ptr_flag_bitsILi16EEENSK_INS5_IJSQ_SG_EEENS5_IJSG_SC_EEEEEEEvS25_EENS_8epilogue10collective6detail29Sm90TmaWarpSpecializedAdapterINS2F_15DefaultEpilogueIfNS5_IJSC_llEEES2J_NS2E_6thread17LinearCombinationIfLi1EffLNS2K_9ScaleType4KindE0ELNS_15FloatRoundStyleE2EfEENS1_15EpilogueDefaultEEEEEvvEEEEvNT_6ParamsE)
        .other          _ZN7cutlass13device_kernelINS_4gemm6kernel13GemmUniversalIN4cute5tupleIJiiiiEEENS1_10collective13CollectiveMmaINS1_40MainloopSm90TmaGmmaWarpSpecializedSparseILi5ENS5_IJNS4_1CILi2EEENSA_ILi1EEESC_EEENS1_32KernelTmaWarpSpecializedPingpongEEENS5_IJNSA_ILi64EEENSA_ILi128EEESH_EEENS_6half_tENS5_IJNS4_6LayoutINS5_IJiNS5_IJSB_iEEEiEEENS5_IJlNS5_IJSC_SB_EEElEEEEENSK_INS5_IJNS5_IJNS5_IJNSA_ILi8EEESB_NSA_ILi4EEEEEEiEEENS5_IJNS5_IJNSA_ILi16EEESB_SR_EEEiEEEiEEENS5_IJNS5_IJNS5_IJSH_SU_NSA_ILi2048EEEEEENSA_ILi8192EEEEEENS5_IJNS5_IJSC_NSA_ILi1024EEENSA_ILi32EEEEEElEEElEEEEEEEESJ_NS5_IJlSC_lEEENS4_8TiledMMAINS4_8MMA_AtomIJNS4_4SM904GMMA6SPARSE27GMMA_64x128x32_F32F16F16_SSILNS1D_5MajorE0ELS1G_0ELNS1D_7ScaleInE1ELS1H_1ELNS1D_9SparseSelE0EEEEEENSK_INS5_IJSC_SC_SC_EEENS5_IJNSA_ILi0EEES1M_S1M_EEEEENS5_IJNS4_10UnderscoreES1P_S1P_EEEEENS4_13SM90_TMA_LOADENS4_14ComposedLayoutINS4_7SwizzleILi3ELi4ELi3EEENS4_25smem_sparse_ptr_flag_bitsILi2ELi16EEENSK_INS5_IJNS5_IJSC_SQ_EEENS5_IJSB_SG_EEEEEENS5_IJNS5_IJS1M_SH_EEESN_EEEEEEEvNS4_8identityENS4_23SM90_TMA_LOAD_MULTICASTENS1T_IS1V_NS4_18smem_ptr_flag_bitsILi16EEENSK_INS5_IJSQ_SG_EEENS5_IJSG_SC_EEEEEEEvS25_EENS_8epilogue10collective6detail29Sm90TmaWarpSpecializedAdapterINS2F_15DefaultEpilogueIfNS5_IJSC_llEEES2J_NS2E_6thread17LinearCombinationIfLi1EffLNS2K_9ScaleType4KindE0ELNS_15FloatRoundStyleE2EfEENS1_15EpilogueDefaultEEEEEvvEEEEvNT_6ParamsE,@"STO_CUDA_ENTRY STV_DEFAULT"
_ZN7cutlass13device_kernelINS_4gemm6kernel13GemmUniversalIN4cute5tupleIJiiiiEEENS1_10collective13CollectiveMmaINS1_40MainloopSm90TmaGmmaWarpSpecializedSparseILi5ENS5_IJNS4_1CILi2EEENSA_ILi1EEESC_EEENS1_32KernelTmaWarpSpecializedPingpongEEENS5_IJNSA_ILi64EEENSA_ILi128EEESH_EEENS_6half_tENS5_IJNS4_6LayoutINS5_IJiNS5_IJSB_iEEEiEEENS5_IJlNS5_IJSC_SB_EEElEEEEENSK_INS5_IJNS5_IJNS5_IJNSA_ILi8EEESB_NSA_ILi4EEEEEEiEEENS5_IJNS5_IJNSA_ILi16EEESB_SR_EEEiEEEiEEENS5_IJNS5_IJNS5_IJSH_SU_NSA_ILi2048EEEEEENSA_ILi8192EEEEEENS5_IJNS5_IJSC_NSA_ILi1024EEENSA_ILi32EEEEEElEEElEEEEEEEESJ_NS5_IJlSC_lEEENS4_8TiledMMAINS4_8MMA_AtomIJNS4_4SM904GMMA6SPARSE27GMMA_64x128x32_F32F16F16_SSILNS1D_5MajorE0ELS1G_0ELNS1D_7ScaleInE1ELS1H_1ELNS1D_9SparseSelE0EEEEEENSK_INS5_IJSC_SC_SC_EEENS5_IJNSA_ILi0EEES1M_S1M_EEEEENS5_IJNS4_10UnderscoreES1P_S1P_EEEEENS4_13SM90_TMA_LOADENS4_14ComposedLayoutINS4_7SwizzleILi3ELi4ELi3EEENS4_25smem_sparse_ptr_flag_bitsILi2ELi16EEENSK_INS5_IJNS5_IJSC_SQ_EEENS5_IJSB_SG_EEEEEENS5_IJNS5_IJS1M_SH_EEESN_EEEEEEEvNS4_8identityENS4_23SM90_TMA_LOAD_MULTICASTENS1T_IS1V_NS4_18smem_ptr_flag_bitsILi16EEENSK_INS5_IJSQ_SG_EEENS5_IJSG_SC_EEEEEEEvS25_EENS_8epilogue10collective6detail29Sm90TmaWarpSpecializedAdapterINS2F_15DefaultEpilogueIfNS5_IJSC_llEEES2J_NS2E_6thread17LinearCombinationIfLi1EffLNS2K_9ScaleType4KindE0ELNS_15FloatRoundStyleE2EfEENS1_15EpilogueDefaultEEEEEvvEEEEvNT_6ParamsE:
[----:B------:R-:W-:Y:S01]  /*0000*/  LDC R1, c[0x0][0x28] ;  /* 0x00000a00ff017b82 */ /* 0x000fe20000000800 */
[----:B------:R-:W0:Y:S01]  /*0010*/  S2R R10, SR_TID.X ;  /* 0x00000000000a7919 */ /* 0x000e220000002100 */
[----:B------:R-:W-:Y:S01]  /*0020*/  ELECT P0, URZ, PT ;  /* 0x00000000003f782f */ /* 0x000fe20003800000 */
[----:B------:R-:W-:Y:S01]  /*0030*/  BSSY B0, `(.L_x_0) ;  /* 0x0000012000007945 */ /* 0x000fe20003800000 */
[--C-:B0-----:R-:W-:Y:S02]  /*0040*/  SHF.R.U32.HI R0, RZ, 0x5, R10.reuse ;  /* 0x00000005ff007819 */ /* 0x101fe4000001160a */
[----:B------:R-:W-:-:S03]  /*0050*/  SHF.R.U32.HI R4, RZ, 0x7, R10 ;  /* 0x00000007ff047819 */ /* 0x000fc6000001160a */
[----:B------:R-:W0:Y:S04]  /*0060*/  SHFL.IDX PT, R2, R0, RZ, 0x1f ;  /* 0x00001fff00027589 */ /* 0x000e2800000e0000 */
[----:B------:R1:W2:Y:S01]  /*0070*/  SHFL.IDX PT, R5, R4, RZ, 0x1f ;  /* 0x00001fff04057589 */ /* 0x0002a200000e0000 */
[----:B0-----:R-:W-:-:S13]  /*0080*/  ISETP.NE.OR P0, PT, R2, RZ, !P0 ;  /* 0x000000ff0200720c */ /* 0x001fda0004705670 */
[----:B-12---:R-:W-:Y:S05]  /*0090*/  @P0 BRA `(.L_x_1) ;  /* 0x00000000002c0947 */ /* 0x006fea0003800000 */
[----:B------:R-:W-:Y:S02]  /*00a0*/  ULDC.64 UR4, c[0x0][0x198] ;  /* 0x0000660000047ab9 */ /* 0x000fe40000000a00 */
[----:B------:R-:W-:Y:S02]  /*00b0*/  UIADD3 UR6, UP0, UR4, 0xf0, URZ ;  /* 0x000000f004067890 */ /* 0x000fe4000ff1e03f */
[----:B------:R-:W-:Y:S02]  /*00c0*/  UIADD3 UR8, UP1, UR4, 0x1f0, URZ ;  /* 0x000001f004087890 */ /* 0x000fe4000ff3e03f */
[----:B------:R-:W-:Y:S02]  /*00d0*/  UIADD3 UR4, UP2, UR4, 0x2f0, URZ ;  /* 0x000002f004047890 */ /* 0x000fe4000ff5e03f */
[----:B------:R-:W-:Y:S02]  /*00e0*/  UIADD3.X UR7, URZ, UR5, URZ, UP0, !UPT ;  /* 0x000000053f077290 */ /* 0x000fe400087fe43f */
[----:B------:R-:W-:-:S02]  /*00f0*/  UIADD3.X UR9, URZ, UR5, URZ, UP1, !UPT ;  /* 0x000000053f097290 */ /* 0x000fc40008ffe43f */
[----:B------:R-:W-:-:S05]  /*0100*/  UIADD3.X UR5, URZ, UR5, URZ, UP2, !UPT ;  /* 0x000000053f057290 */ /* 0x000fca00097fe43f */
[----:B------:R0:W-:Y:S02]  /*0110*/  UTMACCTL.PF [UR6] ;  /* 0x00000000060079b9 */ /* 0x0001e40008040000 */
[----:B------:R0:W-:Y:S02]  /*0120*/  UTMACCTL.PF [UR8] ;  /* 0x00000000080079b9 */ /* 0x0001e40008040000 */
[----:B------:R0:W-:Y:S02]  /*0130*/  UTMACCTL.PF [UR4] ;  /* 0x00000000040079b9 */ /* 0x0001e40008040000 */
[----:B0-----:R-:W-:Y:S01]  /*0140*/  NOP ;  /* 0x0000000000007918 */ /* 0x001fe20000000000 */
.L_x_1:
[----:B------:R-:W-:Y:S05]  /*0150*/  BSYNC B0 ;  /* 0x0000000000007941 */ /* 0x000fea0003800000 */
.L_x_0:
[----:B------:R-:W0:Y:S02]  /*0160*/  SHFL.IDX PT, R6, R0, RZ, 0x1f ;  /* 0x00001fff00067589 */ /* 0x000e2400000e0000 */
[----:B0-----:R-:W-:-:S13]  /*0170*/  ISETP.NE.AND P0, PT, R6, RZ, PT ;  /* 0x000000ff0600720c */ /* 0x001fda0003f05270 */
[----:B------:R-:W-:Y:S05]  /*0180*/  @P0 BRA `(.L_x_2) ;  /* 0x0000000000600947 */ /* 0x000fea0003800000 */
[----:B------:R-:W0:Y:S01]  /*0190*/  S2UR UR8, SR_CgaCtaId ;  /* 0x00000000000879c3 */ /* 0x000e220000008800 */
[----:B------:R-:W-:Y:S01]  /*01a0*/  UMOV UR4, 0x400 ;  /* 0x0000040000047882 */ /* 0x000fe20000000000 */
[----:B------:R-:W-:Y:S01]  /*01b0*/  UMOV UR5, 0x1 ;  /* 0x0000000100057882 */ /* 0x000fe20000000000 */
[----:B------:R-:W-:Y:S01]  /*01c0*/  UMOV UR6, 0x2 ;  /* 0x0000000200067882 */ /* 0x000fe20000000000 */
[----:B------:R-:W-:Y:S01]  /*01d0*/  ELECT P0, URZ, PT ;  /* 0x00000000003f782f */ /* 0x000fe20003800000 */
[----:B------:R-:W-:-:S04]  /*01e0*/  UIADD3 UR6, -UR6, 0x100000, URZ ;  /* 0x0010000006067890 */ /* 0x000fc8000fffe13f */
[----:B------:R-:W-:Y:S02]  /*01f0*/  USHF.L.U32 UR7, UR6, 0xb, URZ ;  /* 0x0000000b06077899 */ /* 0x000fe4000800063f */
[----:B------:R-:W-:Y:S02]  /*0200*/  USHF.L.U32 UR6, UR6, 0x1, URZ ;  /* 0x0000000106067899 */ /* 0x000fe4000800063f */
[----:B0-----:R-:W-:Y:S02]  /*0210*/  ULEA UR8, UR8, UR4, 0x18 ;  /* 0x0000000408087291 */ /* 0x001fe4000f8ec03f */
[----:B------:R-:W-:-:S04]  /*0220*/  UIADD3 UR4, -UR5, 0x100000, URZ ;  /* 0x0010000005047890 */ /* 0x000fc8000fffe13f */
[----:B------:R-:W-:Y:S02]  /*0230*/  USHF.L.U32 UR5, UR4, 0xb, URZ ;  /* 0x0000000b04057899 */ /* 0x000fe4000800063f */
[----:B------:R-:W-:Y:S01]  /*0240*/  USHF.L.U32 UR4, UR4, 0x1, URZ ;  /* 0x0000000104047899 */ /* 0x000fe2000800063f */
[----:B------:R-:W0:Y:S11]  /*0250*/  FENCE.VIEW.ASYNC.S ;  /* 0x00000000000073c6 */ /* 0x000e360000000000 */
[----:B0-----:R0:W1:Y:S01]  /*0260*/  SYNCS.EXCH.64 URZ, [UR8], UR4 ;  /* 0x00000004083f75b2 */ /* 0x0010620008000100 */
[----:B------:R0:W2:Y:S01]  /*0270*/  SYNCS.EXCH.64 URZ, [UR8+0x28], UR6 ;  /* 0x00002806083f75b2 */ /* 0x0000a20008000100 */
[----:B------:R0:W3:Y:S01]  /*0280*/  SYNCS.EXCH.64 URZ, [UR8+0x8], UR4 ;  /* 0x00000804083f75b2 */ /* 0x0000e20008000100 */
[----:B------:R0:W4:Y:S01]  /*0290*/  SYNCS.EXCH.64 URZ, [UR8+0x30], UR6 ;  /* 0x00003006083f75b2 */ /* 0x0001220008000100 */
[----:B------:R0:W0:Y:S01]  /*02a0*/  SYNCS.EXCH.64 URZ, [UR8+0x10], UR4 ;  /* 0x00001004083f75b2 */ /* 0x0000220008000100 */
[----:B------:R0:W0:Y:S01]  /*02b0*/  SYNCS.EXCH.64 URZ, [UR8+0x38], UR6 ;  /* 0x00003806083f75b2 */ /* 0x0000220008000100 */
[----:B------:R0:W0:Y:S01]  /*02c0*/  SYNCS.EXCH.64 URZ, [UR8+0x18], UR4 ;  /* 0x00001804083f75b2 */ /* 0x0000220008000100 */
[----:B------:R0:W0:Y:S01]  /*02d0*/  SYNCS.EXCH.64 URZ, [UR8+0x40], UR6 ;  /* 0x00004006083f75b2 */ /* 0x0000220008000100 */
[----:B------:R0:W0:Y:S01]  /*02e0*/  SYNCS.EXCH.64 URZ, [UR8+0x20], UR4 ;  /* 0x00002004083f75b2 */ /* 0x0000220008000100 */
[----:B------:R0:W0:Y:S01]  /*02f0*/  SYNCS.EXCH.64 URZ, [UR8+0x48], UR6 ;  /* 0x00004806083f75b2 */ /* 0x0000220008000100 */
[----:B------:R-:W-:Y:S01]  /*0300*/  NOP ;  /* 0x0000000000007918 */ /* 0x000fe20000000000 */
.L_x_2:
[----:B------:R-:W-:Y:S01]  /*0310*/  SHF.R.S32.HI R3, RZ, 0x1f, R10 ;  /* 0x0000001fff037819 */ /* 0x000fe2000001140a */
[----:B------:R-:W5:Y:S01]  /*0320*/  SHFL.IDX PT, R7, R0, RZ, 0x1f ;  /* 0x00001fff00077589 */ /* 0x000f6200000e0000 */
[----:B------:R-:W1:Y:S01]  /*0330*/  S2UR UR12, SR_CTAID.X ;  /* 0x00000000000c79c3 */ /* 0x000e620000002500 */
[----:B------:R-:W-:Y:S02]  /*0340*/  ELECT P0, URZ, PT ;  /* 0x00000000003f782f */ /* 0x000fe40003800000 */
[----:B------:R-:W-:Y:S01]  /*0350*/  LEA.HI R3, R3, R10, RZ, 0x7 ;  /* 0x0000000a03037211 */ /* 0x000fe200078f38ff */
[----:B------:R1:W2:Y:S01]  /*0360*/  SHFL.IDX PT, R9, R0, RZ, 0x1f ;  /* 0x00001fff00097589 */ /* 0x0002a200000e0000 */
[----:B------:R-:W-:Y:S01]  /*0370*/  ELECT P1, URZ, PT ;  /* 0x00000000003f782f */ /* 0x000fe20003820000 */
[----:B------:R-:W-:Y:S01]  /*0380*/  NOP ;  /* 0x0000000000007918 */ /* 0x000fe20000000000 */
[----:B------:R-:W-:Y:S01]  /*0390*/  LOP3.LUT R3, R3, 0xffffff80, RZ, 0xc0, !PT ;  /* 0xffffff8003037812 */ /* 0x000fe200078ec0ff */
[----:B------:R-:W3:Y:S01]  /*03a0*/  S2R R16, SR_CTAID.Y ;  /* 0x0000000000107919 */ /* 0x000ee20000002600 */
[----:B0-----:R-:W-:Y:S01]  /*03b0*/  ULDC UR4, c[0x0][0x150] ;  /* 0x0000540000047ab9 */ /* 0x001fe20000000800 */
[----:B------:R-:W0:Y:S01]  /*03c0*/  LDC R13, c[0x0][0x144] ;  /* 0x00005100ff0d7b82 */ /* 0x000e220000000800 */
[----:B------:R-:W-:Y:S01]  /*03d0*/  UMOV UR11, 0x80 ;  /* 0x00000080000b7882 */ /* 0x000fe20000000000 */
[----:B------:R-:W-:Y:S01]  /*03e0*/  IMAD.IADD R11, R10, 0x1, -R3 ;  /* 0x000000010a0b7824 */ /* 0x000fe200078e0a03 */
[----:B------:R-:W4:Y:S01]  /*03f0*/  SHFL.IDX PT, R4, R4, RZ, 0x1f ;  /* 0x00001fff04047589 */ /* 0x000f2200000e0000 */
[----:B------:R-:W-:Y:S01]  /*0400*/  NOP ;  /* 0x0000000000007918 */ /* 0x000fe20000000000 */
[----:B------:R-:W-:-:S02]  /*0410*/  VIADD R39, R5, 0xffffffff ;  /* 0xffffffff05277836 */ /* 0x000fc40000000000 */
[----:B------:R-:W-:Y:S01]  /*0420*/  SHF.R.S32.HI R24, RZ, 0x1f, R11 ;  /* 0x0000001fff187819 */ /* 0x000fe2000001140b */
[----:B------:R-:W0:Y:S02]  /*0430*/  LDC R25, c[0x0][0x148] ;  /* 0x00005200ff197b82 */ /* 0x000e240000000800 */
[----:B------:R-:W-:Y:S02]  /*0440*/  ISETP.GE.U32.AND P4, PT, R39, 0x2, PT ;  /* 0x000000022700780c */ /* 0x000fe40003f86070 */
[----:B------:R-:W-:Y:S02]  /*0450*/  LEA.HI R3, R24, R11, RZ, 0x3 ;  /* 0x0000000b18037211 */ /* 0x000fe400078f18ff */
[----:B-----5:R-:W-:Y:S02]  /*0460*/  ISETP.NE.OR P0, PT, R7, RZ, !P0 ;  /* 0x000000ff0700720c */ /* 0x020fe40004705670 */
[--C-:B------:R-:W-:Y:S02]  /*0470*/  SHF.R.S32.HI R7, RZ, 0x3, R3.reuse ;  /* 0x00000003ff077819 */ /* 0x100fe40000011403 */
[----:B------:R-:W-:-:S02]  /*0480*/  SHF.R.S32.HI R8, RZ, 0x1f, R3 ;  /* 0x0000001fff087819 */ /* 0x000fc40000011403 */
[----:B------:R-:W-:Y:S02]  /*0490*/  SHF.R.S32.HI R3, RZ, 0x1f, R6 ;  /* 0x0000001fff037819 */ /* 0x000fe40000011406 */
[----:B------:R-:W-:Y:S02]  /*04a0*/  LEA.HI R8, R8, R7, RZ, 0x2 ;  /* 0x0000000708087211 */ /* 0x000fe400078f10ff */
[----:B------:R-:W-:Y:S02]  /*04b0*/  LEA.HI R3, R3, R6, RZ, 0x2 ;  /* 0x0000000603037211 */ /* 0x000fe400078f10ff */
[----:B------:R-:W-:Y:S01]  /*04c0*/  LOP3.LUT R8, R8, 0xfffffffc, RZ, 0xc0, !PT ;  /* 0xfffffffc08087812 */ /* 0x000fe200078ec0ff */
[----:B------:R-:W-:Y:S01]  /*04d0*/  VOTEU.ALL UP0, P0 ;  /* 0x00000000003f7886 */ /* 0x000fe20000000000 */
[----:B------:R-:W-:Y:S02]  /*04e0*/  LOP3.LUT R3, R3, 0x3ffffffc, RZ, 0xc0, !PT ;  /* 0x3ffffffc03037812 */ /* 0x000fe400078ec0ff */
[----:B-1----:R-:W-:Y:S01]  /*04f0*/  I2FP.F32.U32 R0, UR12 ;  /* 0x0000000c00007c45 */ /* 0x002fe20008201000 */
[----:B------:R-:W-:Y:S01]  /*0500*/  IMAD.IADD R8, R7, 0x1, -R8 ;  /* 0x0000000107087824 */ /* 0x000fe200078e0a08 */
[----:B--2---:R-:W-:Y:S01]  /*0510*/  ISETP.NE.OR P1, PT, R9, RZ, !P1 ;  /* 0x000000ff0900720c */ /* 0x004fe20004f25670 */
[----:B------:R-:W-:Y:S01]  /*0520*/  IMAD.IADD R3, R6, 0x1, -R3 ;  /* 0x0000000106037824 */ /* 0x000fe200078e0a03 */
[----:B------:R-:W1:Y:S01]  /*0530*/  @!UP0 S2UR UR7, SR_CgaCtaId ;  /* 0x00000000000789c3 */ /* 0x000e620000008800 */
[----:B------:R-:W-:Y:S01]  /*0540*/  FMUL R12, R0, UR4 ;  /* 0x00000004000c7c20 */ /* 0x000fe20008400000 */
[----:B------:R-:W-:Y:S01]  /*0550*/  ULDC UR4, c[0x0][0x154] ;  /* 0x0000550000047ab9 */ /* 0x000fe20000000800 */
[----:B------:R-:W-:Y:S01]  /*0560*/  IMAD R8, R3, 0x4, R8 ;  /* 0x0000000403087824 */ /* 0x000fe200078e0208 */
[----:B------:R-:W-:Y:S01]  /*0570*/  SHF.R.S32.HI R3, RZ, 0x1f, R2 ;  /* 0x0000001fff037819 */ /* 0x000fe20000011402 */
[----:B------:R-:W-:Y:S01]  /*0580*/  @!UP0 UMOV UR6, 0x400 ;  /* 0x0000040000068882 */ /* 0x000fe20000000000 */
[----:B----4-:R-:W-:Y:S01]  /*0590*/  R2UR UR16, R4 ;  /* 0x00000000041072ca */ /* 0x010fe200000e0000 */
[----:B------:R-:W2:Y:S01]  /*05a0*/  F2I.U32.TRUNC.NTZ R12, R12 ;  /* 0x0000000c000c7305 */ /* 0x000ea2000020f000 */
[----:B------:R-:W-:Y:S01]  /*05b0*/  LEA.HI R3, R3, R2, RZ, 0x2 ;  /* 0x0000000203037211 */ /* 0x000fe200078f10ff */
[C---:B------:R-:W-:Y:S01]  /*05c0*/  IMAD.SHL.U32 R7, R8.reuse, 0x4, RZ ;  /* 0x0000000408077824 */ /* 0x040fe200078e00ff */
[----:B------:R-:W-:Y:S01]  /*05d0*/  LEA.HI R0, R8, R8, RZ, 0x1 ;  /* 0x0000000808007211 */ /* 0x000fe200078f08ff */
[----:B------:R-:W-:Y:S01]  /*05e0*/  VOTEU.ALL UP1, P1 ;  /* 0x00000000003f7886 */ /* 0x000fe20000820000 */
[----:B------:R-:W-:Y:S01]  /*05f0*/  LOP3.LUT R3, R3, 0xfffffffc, RZ, 0xc0, !PT ;  /* 0xfffffffc03037812 */ /* 0x000fe200078ec0ff */
[----:B------:R-:W-:Y:S01]  /*0600*/  VOTEU.ALL UP2, P1 ;  /* 0x00000000003f7886 */ /* 0x000fe20000840000 */
[----:B------:R-:W-:Y:S01]  /*0610*/  LOP3.LUT R9, R0, 0xfffffffe, RZ, 0xc0, !PT ;  /* 0xfffffffe00097812 */ /* 0x000fe200078ec0ff */
[----:B------:R-:W-:Y:S01]  /*0620*/  VOTEU.ALL UP3, P1 ;  /* 0x00000000003f7886 */ /* 0x000fe20000860000 */
[----:B------:R-:W4:Y:S01]  /*0630*/  @!UP1 S2UR UR10, SR_CgaCtaId ;  /* 0x00000000000a99c3 */ /* 0x000f220000008800 */
[----:B------:R-:W-:Y:S01]  /*0640*/  IMAD.IADD R22, R2, 0x1, -R3 ;  /* 0x0000000102167824 */ /* 0x000fe200078e0a03 */
[----:B---3--:R-:W-:Y:S01]  /*0650*/  I2FP.F32.U32 R0, R16 ;  /* 0x0000001000007245 */ /* 0x008fe20000201000 */
[C---:B------:R-:W-:Y:S01]  /*0660*/  IMAD.IADD R9, R8.reuse, 0x1, -R9 ;  /* 0x0000000108097824 */ /* 0x040fe200078e0a09 */
[----:B------:R-:W-:Y:S01]  /*0670*/  @!UP1 UMOV UR9, 0x400 ;  /* 0x0000040000099882 */ /* 0x000fe20000000000 */
[----:B------:R-:W-:Y:S01]  /*0680*/  LOP3.LUT R7, R8, 0xc, R7, 0x78, !PT ;  /* 0x0000000c08077812 */ /* 0x000fe200078e7807 */
[----:B--2---:R-:W-:-:S02]  /*0690*/  IMAD.MOV R26, RZ, RZ, -R12 ;  /* 0x000000ffff1a7224 */ /* 0x004fc400078e0a0c */
[----:B------:R-:W-:Y:S01]  /*06a0*/  FMUL R0, R0, UR4 ;  /* 0x0000000400007c20 */ /* 0x000fe20008400000 */
[----:B------:R-:W2:Y:S01]  /*06b0*/  LDC R2, c[0x0][0x140] ;  /* 0x00005000ff027b82 */ /* 0x000ea20000000800 */
[----:B------:R-:W-:Y:S01]  /*06c0*/  UMOV UR4, 0x20 ;  /* 0x0000002000047882 */ /* 0x000fe20000000000 */
[----:B0-----:R-:W-:Y:S01]  /*06d0*/  IMAD R26, R13, R26, UR12 ;  /* 0x0000000c0d1a7e24 */ /* 0x001fe2000f8e021a */
[----:B------:R-:W-:-:S04]  /*06e0*/  @!UP0 UIADD3 UR4, -UR4, 0x100000, URZ ;  /* 0x0010000004048890 */ /* 0x000fc8000fffe13f */
[----:B------:R-:W-:Y:S02]  /*06f0*/  @!UP0 USHF.L.U32 UR5, UR4, 0xb, URZ ;  /* 0x0000000b04058899 */ /* 0x000fe4000800063f */
[----:B------:R-:W-:Y:S01]  /*0700*/  @!UP0 USHF.L.U32 UR4, UR4, 0x1, URZ ;  /* 0x0000000104048899 */ /* 0x000fe2000800063f */
[----:B------:R-:W-:Y:S01]  /*0710*/  ISETP.NE.AND P2, PT, R22, 0x3, PT ;  /* 0x000000031600780c */ /* 0x000fe20003f45270 */
[----:B------:R-:W0:Y:S01]  /*0720*/  F2I.U32.TRUNC.NTZ R0, R0 ;  /* 0x0000000000007305 */ /* 0x000e22000020f000 */
[----:B-1----:R-:W-:Y:S01]  /*0730*/  @!UP0 ULEA UR8, UR7, UR6, 0x18 ;  /* 0x0000000607088291 */ /* 0x002fe2000f8ec03f */
[----:B------:R-:W-:Y:S01]  /*0740*/  ISETP.NE.AND P3, PT, R9, R26, PT ;  /* 0x0000001a0900720c */ /* 0x000fe20003f65270 */
[----:B------:R-:W-:-:S04]  /*0750*/  @!UP1 UIADD3 UR6, -UR11, 0x100000, URZ ;  /* 0x001000000b069890 */ /* 0x000fc8000fffe13f */
[----:B------:R-:W-:Y:S02]  /*0760*/  @!UP1 USHF.L.U32 UR7, UR6, 0xb, URZ ;  /* 0x0000000b06079899 */ /* 0x000fe4000800063f */
[----:B------:R-:W-:Y:S01]  /*0770*/  @!UP1 USHF.L.U32 UR6, UR6, 0x1, URZ ;  /* 0x0000000106069899 */ /* 0x000fe2000800063f */
[----:B------:R-:W-:Y:S01]  /*0780*/  IMAD.MOV.U32 R13, RZ, RZ, 0x1 ;  /* 0x00000001ff0d7424 */ /* 0x000fe200078e00ff */
[----:B------:R-:W-:Y:S01]  /*0790*/  VOTEU.ALL UP4, P1 ;  /* 0x00000000003f7886 */ /* 0x000fe20000880000 */
[----:B------:R-:W-:Y:S01]  /*07a0*/  VOTEU.ALL UP5, P1 ;  /* 0x00000000003f7886 */ /* 0x000fe200008a0000 */
[----:B------:R-:W-:Y:S01]  /*07b0*/  VOTEU.ALL UP0, P0 ;  /* 0x00000000003f7886 */ /* 0x000fe20000000000 */
[----:B----4-:R-:W-:Y:S01]  /*07c0*/  @!UP1 ULEA UR9, UR10, UR9, 0x18 ;  /* 0x000000090a099291 */ /* 0x010fe2000f8ec03f */
[----:B------:R-:W-:Y:S01]  /*07d0*/  VOTEU.ALL UP1, P0 ;  /* 0x00000000003f7886 */ /* 0x000fe20000020000 */
[----:B------:R-:W-:Y:S01]  /*07e0*/  ISETP.EQ.OR P0, PT, R22, RZ, !P2 ;  /* 0x000000ff1600720c */ /* 0x000fe20005702670 */
[----:B0-----:R-:W-:Y:S01]  /*07f0*/  IMAD.MOV R29, RZ, RZ, -R0 ;  /* 0x000000ffff1d7224 */ /* 0x001fe200078e0a00 */
[----:B------:R-:W-:Y:S01]  /*0800*/  @P3 LEA.HI R0, R7, R7, RZ, 0x1 ;  /* 0x0000000707003211 */ /* 0x000fe200078f08ff */
[----:B------:R-:W0:Y:S02]  /*0810*/  FENCE.VIEW.ASYNC.S ;  /* 0x00000000000073c6 */ /* 0x000e240000000000 */
[----:B0-----:R0:W1:Y:S01]  /*0820*/  @!UP0 SYNCS.EXCH.64 URZ, [UR8+0x80], UR4 ;  /* 0x00008004083f85b2 */ /* 0x0010620008000100 */
[----:B------:R-:W-:Y:S01]  /*0830*/  ISETP.EQ.AND P0, PT, R5, RZ, P0 ;  /* 0x000000ff0500720c */ /* 0x000fe20000702270 */
[----:B------:R-:W-:Y:S01]  /*0840*/  IMAD R3, R25, R29, R16 ;  /* 0x0000001d19037224 */ /* 0x000fe200078e0210 */
[----:B--2---:R-:W-:-:S02]  /*0850*/  ISETP.EQ.U32.AND P1, PT, R2, 0x1, PT ;  /* 0x000000010200780c */ /* 0x004fc40003f22070 */
[----:B------:R-:W-:Y:S02]  /*0860*/  @P3 SHF.R.S32.HI R0, RZ, 0x1, R0 ;  /* 0x00000001ff003819 */ /* 0x000fe40000011400 */
[----:B------:R-:W-:Y:S02]  /*0870*/  SEL R6, RZ, 0x1, !P0 ;  /* 0x00000001ff067807 */ /* 0x000fe40004000000 */
[----:B------:R-:W-:Y:S02]  /*0880*/  @P3 ISETP.NE.AND P5, PT, R0, R3, PT ;  /* 0x000000030000320c */ /* 0x000fe40003fa5270 */
[----:B------:R-:W-:Y:S02]  /*0890*/  ISETP.NE.AND P2, PT, R5, RZ, PT ;  /* 0x000000ff0500720c */ /* 0x000fe40003f45270 */
[----:B------:R-:W-:Y:S02]  /*08a0*/  SEL R6, R6, 0x2, P4 ;  /* 0x0000000206067807 */ /* 0x000fe40002000000 */
[----:B------:R-:W-:Y:S01]  /*08b0*/  @P3 SEL R13, RZ, 0x1, P5 ;  /* 0x00000001ff0d3807 */ /* 0x000fe20002800000 */
[----:B------:R0:W2:Y:S01]  /*08c0*/  @!UP1 SYNCS.EXCH.64 URZ, [UR8+0x88], UR4 ;  /* 0x00008804083f95b2 */ /* 0x0000a20008000100 */
[----:B------:R-:W-:Y:S01]  /*08d0*/  NOP ;  /* 0x0000000000007918 */ /* 0x000fe20000000000 */
[----:B------:R0:W3:Y:S01]  /*08e0*/  @!UP2 SYNCS.EXCH.64 URZ, [UR9+0x60], UR6 ;  /* 0x00006006093fa5b2 */ /* 0x0000e20008000100 */
[----:B------:R0:W4:Y:S01]  /*08f0*/  @!UP3 SYNCS.EXCH.64 URZ, [UR9+0x68], UR6 ;  /* 0x00006806093fb5b2 */ /* 0x0001220008000100 */
[----:B------:R0:W0:Y:S01]  /*0900*/  @!UP4 SYNCS.EXCH.64 URZ, [UR9+0x70], UR6 ;  /* 0x00007006093fc5b2 */ /* 0x0000220008000100 */
[----:B------:R0:W0:Y:S01]  /*0910*/  @!UP5 SYNCS.EXCH.64 URZ, [UR9+0x78], UR6 ;  /* 0x00007806093fd5b2 */ /* 0x0000220008000100 */
[----:B------:R-:W-:Y:S01]  /*0920*/  NOP ;  /* 0x0000000000007918 */ /* 0x000fe20000000000 */
[----:B-1----:R-:W-:Y:S05]  /*0930*/  @!P1 BRA `(.L_x_3) ;  /* 0x0000000000089947 */ /* 0x002fea0003800000 */
[----:B0-234-:R-:W-:Y:S01]  /*0940*/  UCGABAR_ARV ;  /* 0x00000000000079c7 */ /* 0x01dfe20008000000 */
[----:B------:R-:W-:Y:S05]  /*0950*/  BRA `(.L_x_4) ;  /* 0x0000000000047947 */ /* 0x000fea0003800000 */
.L_x_3:
[----:B0-234-:R-:W-:Y:S01]  /*0960*/  NOP ;  /* 0x0000000000007918 */ /* 0x01dfe20000000000 */
.L_x_4:
[----:B------:R-:W-:Y:S01]  /*0970*/  ULDC.64 UR4, c[0x0][0x698] ;  /* 0x0001a60000047ab9 */ /* 0x000fe20000000a00 */
[----:B------:R-:W-:Y:S01]  /*0980*/  ULDC.64 UR20, c[0x0][0x208] ;  /* 0x0000820000147ab9 */ /* 0x000fe20000000a00 */
[----:B------:R-:W-:-:S04]  /*0990*/  ISETP.NE.U32.AND P0, PT, RZ, UR4, PT ;  /* 0x00000004ff007c0c */ /* 0x000fc8000bf05070 */
[----:B------:R-:W-:-:S13]  /*09a0*/  ISETP.NE.AND.EX P0, PT, RZ, UR5, PT, P0 ;  /* 0x00000005ff007c0c */ /* 0x000fda000bf05300 */
[----:B------:R-:W-:Y:S05]  /*09b0*/  @!P0 BRA `(.L_x_5) ;  /* 0x00000000001c8947 */ /* 0x000fea0003800000 */
[----:B------:R-:W0:Y:S02]  /*09c0*/  LDC.64 R2, c[0x0][0x698] ;  /* 0x0001a600ff027b82 */ /* 0x000e240000000a00 */
[----:B0-----:R-:W2:Y:S02]  /*09d0*/  LDG.E.64 R2, desc[UR20][R2.64] ;  /* 0x0000001402027981 */ /* 0x001ea4000c1e1b00 */
[----:B--2---:R-:W-:-:S04]  /*09e0*/  ISETP.NE.U32.AND P0, PT, R2, RZ, PT ;  /* 0x000000ff0200720c */ /* 0x004fc80003f05070 */
[----:B------:R-:W-:-:S13]  /*09f0*/  ISETP.NE.AND.EX P0, PT, R3, RZ, PT, P0 ;  /* 0x000000ff0300720c */ /* 0x000fda0003f05300 */
[----:B------:R-:W-:Y:S05]  /*0a00*/  @!P0 BRA `(.L_x_5) ;  /* 0x0000000000088947 */ /* 0x000fea0003800000 */
[----:B------:R0:W5:Y:S01]  /*0a10*/  LD.E R14, desc[UR20][R2.64] ;  /* 0x00000014020e7980 */ /* 0x000162000c101900 */
[----:B------:R-:W-:Y:S05]  /*0a20*/  BRA `(.L_x_6) ;  /* 0x0000000000207947 */ /* 0x000fea0003800000 */
.L_x_5:
[----:B------:R-:W-:Y:S02]  /*0a30*/  ULDC.64 UR4, c[0x0][0x688] ;  /* 0x0001a20000047ab9 */ /* 0x000fe40000000a00 */
[----:B------:R-:W-:-:S04]  /*0a40*/  ISETP.NE.U32.AND P0, PT, RZ, UR4, PT ;  /* 0x00000004ff007c0c */ /* 0x000fc8000bf05070 */
[----:B------:R-:W-:-:S13]  /*0a50*/  ISETP.NE.AND.EX P0, PT, RZ, UR5, PT, P0 ;  /* 0x00000005ff007c0c */ /* 0x000fda000bf05300 */
[----:B------:R-:W-:Y:S05]  /*0a60*/  @!P0 BRA `(.L_x_7) ;  /* 0x00000000000c8947 */ /* 0x000fea0003800000 */
[----:B------:R-:W0:Y:S02]  /*0a70*/  LDC.64 R14, c[0x0][0x688] ;  /* 0x0001a200ff0e7b82 */ /* 0x000e240000000a00 */
[----:B0-----:R1:W5:Y:S01]  /*0a80*/  LDG.E R14, desc[UR20][R14.64] ;  /* 0x000000140e0e7981 */ /* 0x001362000c1e1900 */
[----:B------:R-:W-:Y:S05]  /*0a90*/  BRA `(.L_x_6) ;  /* 0x0000000000047947 */ /* 0x000fea0003800000 */
.L_x_7:
[----:B------:R-:W2:Y:S02]  /*0aa0*/  LDC R14, c[0x0][0x680] ;  /* 0x0001a000ff0e7b82 */ /* 0x000ea40000000800 */
.L_x_6:
[----:B------:R-:W-:Y:S02]  /*0ab0*/  ULDC.64 UR4, c[0x0][0x6a0] ;  /* 0x0001a80000047ab9 */ /* 0x000fe40000000a00 */
[----:B------:R-:W-:-:S04]  /*0ac0*/  ISETP.NE.U32.AND P0, PT, RZ, UR4, PT ;  /* 0x00000004ff007c0c */ /* 0x000fc8000bf05070 */
[----:B------:R-:W-:-:S13]  /*0ad0*/  ISETP.NE.AND.EX P0, PT, RZ, UR5, PT, P0 ;  /* 0x00000005ff007c0c */ /* 0x000fda000bf05300 */
[----:B------:R-:W-:Y:S05]  /*0ae0*/  @!P0 BRA `(.L_x_8) ;  /* 0x00000000001c8947 */ /* 0x000fea0003800000 */
[----:B0-----:R-:W0:Y:S02]  /*0af0*/  LDC.64 R2, c[0x0][0x6a0] ;  /* 0x0001a800ff027b82 */ /* 0x001e240000000a00 */
[----:B0-----:R-:W3:Y:S02]  /*0b00*/  LDG.E.64 R2, desc[UR20][R2.64] ;  /* 0x0000001402027981 */ /* 0x001ee4000c1e1b00 */
[----:B---3--:R-:W-:-:S04]  /*0b10*/  ISETP.NE.U32.AND P0, PT, R2, RZ, PT ;  /* 0x000000ff0200720c */ /* 0x008fc80003f05070 */
[----:B------:R-:W-:-:S13]  /*0b20*/  ISETP.NE.AND.EX P0, PT, R3, RZ, PT, P0 ;  /* 0x000000ff0300720c */ /* 0x000fda0003f05300 */
[----:B------:R-:W-:Y:S05]  /*0b30*/  @!P0 BRA `(.L_x_8) ;  /* 0x0000000000088947 */ /* 0x000fea0003800000 */
[----:B-1----:R0:W5:Y:S01]  /*0b40*/  LD.E R15, desc[UR20][R2.64] ;  /* 0x00000014020f7980 */ /* 0x002162000c101900 */
[----:B------:R-:W-:Y:S05]  /*0b50*/  BRA `(.L_x_9) ;  /* 0x0000000000207947 */ /* 0x000fea0003800000 */
.L_x_8:
[----:B------:R-:W-:Y:S02]  /*0b60*/  ULDC.64 UR4, c[0x0][0x690] ;  /* 0x0001a40000047ab9 */ /* 0x000fe40000000a00 */
[----:B------:R-:W-:-:S04]  /*0b70*/  ISETP.NE.U32.AND P0, PT, RZ, UR4, PT ;  /* 0x00000004ff007c0c */ /* 0x000fc8000bf05070 */
[----:B------:R-:W-:-:S13]  /*0b80*/  ISETP.NE.AND.EX P0, PT, RZ, UR5, PT, P0 ;  /* 0x00000005ff007c0c */ /* 0x000fda000bf05300 */
[----:B------:R-:W-:Y:S05]  /*0b90*/  @!P0 BRA `(.L_x_10) ;  /* 0x00000000000c8947 */ /* 0x000fea0003800000 */
[----:B0-----:R-:W1:Y:S02]  /*0ba0*/  LDC.64 R2, c[0x0][0x690] ;  /* 0x0001a400ff027b82 */ /* 0x001e640000000a00 */
[----:B-1----:R1:W5:Y:S01]  /*0bb0*/  LDG.E R15, desc[UR20][R2.64] ;  /* 0x00000014020f7981 */ /* 0x002362000c1e1900 */
[----:B------:R-:W-:Y:S05]  /*0bc0*/  BRA `(.L_x_9) ;  /* 0x0000000000047947 */ /* 0x000fea0003800000 */
.L_x_10:
[----:B-1----:R-:W3:Y:S02]  /*0bd0*/  LDC R15, c[0x0][0x684] ;  /* 0x0001a100ff0f7b82 */ /* 0x002ee40000000800 */
.L_x_9:
[----:B------:R-:W4:Y:S01]  /*0be0*/  LDC R0, c[0x0][0x75c] ;  /* 0x0001d700ff007b82 */ /* 0x000f220000000800 */
[----:B------:R-:W-:Y:S01]  /*0bf0*/  ULDC UR8, c[0x0][0x604] ;  /* 0x0001810000087ab9 */ /* 0x000fe20000000800 */
[----:B------:R-:W-:Y:S01]  /*0c00*/  ISETP.NE.AND P0, PT, R5, 0x2, PT ;  /* 0x000000020500780c */ /* 0x000fe20003f05270 */
[----:B------:R-:W-:Y:S01]  /*0c10*/  UIADD3 UR8, UR8, 0x3f, URZ ;  /* 0x0000003f08087890 */ /* 0x000fe2000fffe03f */
[----:B------:R-:W-:Y:S01]  /*0c20*/  IMAD.U32 R4, RZ, RZ, UR12 ;  /* 0x0000000cff047e24 */ /* 0x000fe2000f8e00ff */
[----:B------:R-:W-:Y:S01]  /*0c30*/  UMOV UR5, URZ ;  /* 0x0000003f00057c82 */ /* 0x000fe20008000000 */
[----:B------:R-:W-:Y:S01]  /*0c40*/  UMOV UR4, URZ ;  /* 0x0000003f00047c82 */ /* 0x000fe20008000000 */
[----:B------:R-:W-:Y:S01]  /*0c50*/  USHF.R.S32.HI UR9, URZ, 0x1f, UR8 ;  /* 0x0000001f3f097899 */ /* 0x000fe20008011408 */
[----:B------:R-:W-:-:S03]  /*0c60*/  ULDC.64 UR10, c[0x0][0x750] ;  /* 0x0001d400000a7ab9 */ /* 0x000fc60000000a00 */
[----:B------:R-:W-:Y:S01]  /*0c70*/  ULEA.HI UR9, UR9, UR8, URZ, 0x6 ;  /* 0x0000000809097291 */ /* 0x000fe2000f8f303f */
[----:B----4-:R-:W-:-:S13]  /*0c80*/  ISETP.NE.AND P4, PT, R0, 0x1, PT ;  /* 0x000000010000780c */ /* 0x010fda0003f85270 */
[----:B01----:R-:W0:Y:S01]  /*0c90*/  @P4 LDC R3, c[0x0][0x10] ;  /* 0x00000400ff034b82 */ /* 0x003e220000000800 */
[----:B------:R-:W-:Y:S02]  /*0ca0*/  @P4 IMAD.MOV.U32 R17, RZ, RZ, RZ ;  /* 0x000000ffff114224 */ /* 0x000fe400078e00ff */
[----:B------:R-:W-:-:S05]  /*0cb0*/  @P4 IMAD.MOV.U32 R5, RZ, RZ, RZ ;  /* 0x000000ffff054224 */ /* 0x000fca00078e00ff */
[----:B------:R-:W1:Y:S01]  /*0cc0*/  @!P4 LDC R9, c[0x0][0xc] ;  /* 0x00000300ff09cb82 */ /* 0x000e620000000800 */
[----:B------:R-:W-:Y:S01]  /*0cd0*/  ULDC UR6, c[0x0][0xc] ;  /* 0x0000030000067ab9 */ /* 0x000fe20000000800 */
[----:B------:R-:W-:Y:S02]  /*0ce0*/  ULDC UR7, c[0x0][0x10] ;  /* 0x0000040000077ab9 */ /* 0x000fe40000000800 */
[----:B------:R-:W-:-:S04]  /*0cf0*/  UIMAD.WIDE.U32 UR6, UR6, UR7, URZ ;  /* 0x00000007060672a5 */ /* 0x000fc8000f8e003f */
[----:B------:R-:W4:Y:S01]  /*0d00*/  LDC R8, c[0x0][0x14] ;  /* 0x00000500ff087b82 */ /* 0x000f220000000800 */
[----:B0-----:R-:W-:-:S04]  /*0d10*/  @P4 IMAD.WIDE.U32 R2, R3, UR12, R16 ;  /* 0x0000000c03024c25 */ /* 0x001fc8000f8e0010 */
[----:B------:R-:W-:Y:S02]  /*0d20*/  @P4 IMAD.IADD R3, R3, 0x1, R5 ;  /* 0x0000000103034824 */ /* 0x000fe400078e0205 */
[----:B------:R-:W-:Y:S02]  /*0d30*/  IMAD.MOV.U32 R5, RZ, RZ, RZ ;  /* 0x000000ffff057224 */ /* 0x000fe400078e00ff */
[----:B-1----:R-:W-:-:S04]  /*0d40*/  @!P4 IMAD.WIDE.U32 R4, R16, R9, R4 ;  /* 0x000000091004c225 */ /* 0x002fc800078e0004 */
[----:B------:R-:W-:Y:S02]  /*0d50*/  @!P4 IMAD.MOV.U32 R2, RZ, RZ, R4 ;  /* 0x000000ffff02c224 */ /* 0x000fe400078e0004 */
[C---:B----4-:R-:W-:Y:S02]  /*0d60*/  IMAD R19, R8.reuse, UR7, RZ ;  /* 0x0000000708137c24 */ /* 0x050fe4000f8e02ff */
[----:B------:R-:W-:Y:S01]  /*0d70*/  IMAD.WIDE.U32 R8, R8, UR6, RZ ;  /* 0x0000000608087c25 */ /* 0x000fe2000f8e00ff */
[----:B------:R-:W-:-:S03]  /*0d80*/  USHF.R.S32.HI UR6, URZ, 0x6, UR9 ;  /* 0x000000063f067899 */ /* 0x000fc60008011409 */
[----:B------:R-:W-:Y:S02]  /*0d90*/  @!P4 IMAD.MOV.U32 R3, RZ, RZ, R5 ;  /* 0x000000ffff03c224 */ /* 0x000fe400078e0005 */
[----:B------:R-:W-:Y:S01]  /*0da0*/  IMAD.IADD R12, R9, 0x1, R19 ;  /* 0x00000001090c7824 */ /* 0x000fe200078e0213 */
[----:B------:R-:W-:Y:S06]  /*0db0*/  @P0 BRA `(.L_x_11) ;  /* 0x0000000000200947 */ /* 0x000fec0003800000 */
[----:B------:R-:W-:Y:S01]  /*0dc0*/  UISETP.GE.U32.AND UP0, UPT, UR6, 0x5, UPT ;  /* 0x000000050600788c */ /* 0x000fe2000bf06070 */
[----:B------:R-:W-:Y:S01]  /*0dd0*/  IADD3 R2, P0, R2, R8, RZ ;  /* 0x0000000802027210 */ /* 0x000fe20007f1e0ff */
[----:B------:R-:W-:-:S04]  /*0de0*/  UIMAD.WIDE.U32 UR4, UR6, -0x33333333, URZ ;  /* 0xcccccccd060478a5 */ /* 0x000fc8000f8e003f */
[----:B------:R-:W-:Y:S01]  /*0df0*/  USHF.R.U32.HI UR5, URZ, 0x2, UR5 ;  /* 0x000000023f057899 */ /* 0x000fe20008011605 */
[----:B------:R-:W-:Y:S02]  /*0e00*/  IMAD.X R3, R12, 0x1, R3, P0 ;  /* 0x000000010c037824 */ /* 0x000fe400000e0603 */
[----:B------:R-:W-:Y:S02]  /*0e10*/  UMOV UR4, URZ ;  /* 0x0000003f00047c82 */ /* 0x000fe40008000000 */
[----:B------:R-:W-:Y:S02]  /*0e20*/  @UP0 ULOP3.LUT UR4, UR5, 0x1, URZ, 0xc0, !UPT ;  /* 0x0000000105040892 */ /* 0x000fe4000f8ec03f */
[----:B------:R-:W-:-:S12]  /*0e30*/  UIMAD UR5, UR5, -0x5, UR6 ;  /* 0xfffffffb050578a4 */ /* 0x000fd8000f8e0206 */
.L_x_11:
[----:B------:R-:W-:Y:S01]  /*0e40*/  ISETP.GE.U32.AND P0, PT, R2, UR10, PT ;  /* 0x0000000a02007c0c */ /* 0x000fe2000bf06070 */
[----:B------:R-:W-:Y:S01]  /*0e50*/  IMAD.MOV.U32 R5, RZ, RZ, -0x1 ;  /* 0xffffffffff057424 */ /* 0x000fe200078e00ff */
[----:B------:R-:W-:Y:S01]  /*0e60*/  PRMT R18, RZ, 0x7610, R18 ;  /* 0x00007610ff127816 */ /* 0x000fe20000000012 */
[----:B------:R-:W-:Y:S01]  /*0e70*/  IMAD.MOV.U32 R4, RZ, RZ, -0x1 ;  /* 0xffffffffff047424 */ /* 0x000fe200078e00ff */
[----:B------:R-:W-:Y:S01]  /*0e80*/  ISETP.GE.U32.AND.EX P0, PT, R3, UR11, PT, P0 ;  /* 0x0000000b03007c0c */ /* 0x000fe2000bf06100 */
[----:B------:R-:W-:-:S12]  /*0e90*/  IMAD.MOV.U32 R0, RZ, RZ, -0x1 ;  /* 0xffffffffff007424 */ /* 0x000fd800078e00ff */
[----:B------:R-:W-:Y:S05]  /*0ea0*/  @P0 BRA `(.L_x_12) ;  /* 0x0000000400240947 */ /* 0x000fea0003800000 */
[----:B------:R-:W0:Y:S01]  /*0eb0*/  LDC.64 R30, c[0x0][0x728] ;  /* 0x0001ca00ff1e7b82 */ /* 0x000e220000000a00 */
[----:B------:R-:W-:Y:S02]  /*0ec0*/  IMAD.MOV.U32 R4, RZ, RZ, R2 ;  /* 0x000000ffff047224 */ /* 0x000fe400078e0002 */
[----:B------:R-:W-:-:S05]  /*0ed0*/  IMAD.MOV.U32 R5, RZ, RZ, R3 ;  /* 0x000000ffff057224 */ /* 0x000fca00078e0003 */
[----:B------:R-:W1:Y:S08]  /*0ee0*/  LDC R0, c[0x0][0x730] ;  /* 0x0001cc00ff007b82 */ /* 0x000e700000000800 */
[----:B------:R-:W4:Y:S01]  /*0ef0*/  LDC.64 R32, c[0x0][0x720] ;  /* 0x0001c800ff207b82 */ /* 0x000f220000000a00 */
[----:B0-----:R-:W-:-:S04]  /*0f00*/  ISETP.NE.U32.AND P0, PT, R30, RZ, PT ;  /* 0x000000ff1e00720c */ /* 0x001fc80003f05070 */
[----:B------:R-:W-:-:S13]  /*0f10*/  ISETP.NE.AND.EX P0, PT, R31, RZ, PT, P0 ;  /* 0x000000ff1f00720c */ /* 0x000fda0003f05300 */
[----:B-1--4-:R-:W-:Y:S05]  /*0f20*/  @!P0 BRA `(.L_x_13) ;  /* 0x0000000000288947 */ /* 0x012fea0003800000 */
[----:B------:R-:W0:Y:S02]  /*0f30*/  LDC R21, c[0x0][0x734] ;  /* 0x0001cd00ff157b82 */ /* 0x000e240000000800 */
[----:B0-----:R-:W-:-:S05]  /*0f40*/  IADD3 R21, P0, R2, R21, RZ ;  /* 0x0000001502157210 */ /* 0x001fca0007f1e0ff */
[----:B------:R-:W-:-:S04]  /*0f50*/  IMAD.X R23, RZ, RZ, R3, P0 ;  /* 0x000000ffff177224 */ /* 0x000fc800000e0603 */
[----:B------:R-:W-:-:S04]  /*0f60*/  IMAD.WIDE.U32 R4, R23, R30, RZ ;  /* 0x0000001e17047225 */ /* 0x000fc800078e00ff */
[----:B------:R-:W-:-:S04]  /*0f70*/  IMAD.WIDE.U32 R18, P0, R21, R31, R4 ;  /* 0x0000001f15127225 */ /* 0x000fc80007800004 */
[----:B------:R-:W-:-:S04]  /*0f80*/  IMAD.WIDE.U32 R4, R21, R30, RZ ;  /* 0x0000001e15047225 */ /* 0x000fc800078e00ff */
[----:B------:R-:W-:Y:S01]  /*0f90*/  IMAD.X R21, RZ, RZ, RZ, P0 ;  /* 0x000000ffff157224 */ /* 0x000fe200000e06ff */
[----:B------:R-:W-:Y:S01]  /*0fa0*/  IADD3 RZ, P0, R5, R18, RZ ;  /* 0x0000001205ff7210 */ /* 0x000fe20007f1e0ff */
[----:B------:R-:W-:-:S04]  /*0fb0*/  IMAD.MOV.U32 R20, RZ, RZ, R19 ;  /* 0x000000ffff147224 */ /* 0x000fc800078e0013 */
[----:B------:R-:W-:-:S08]  /*0fc0*/  IMAD.WIDE.U32.X R4, R23, R31, R20, P0 ;  /* 0x0000001f17047225 */ /* 0x000fd000000e0414 */
.L_x_13:
[----:B------:R-:W0:Y:S01]  /*0fd0*/  LDC.64 R36, c[0x0][0x740] ;  /* 0x0001d000ff247b82 */ /* 0x000e220000000a00 */
[-CC-:B------:R-:W-:Y:S01]  /*0fe0*/  SHF.R.U64 R38, R4, R0.reuse, R5.reuse ;  /* 0x0000000004267219 */ /* 0x180fe20000001205 */
[----:B------:R-:W-:Y:S01]  /*0ff0*/  IMAD.MOV.U32 R34, RZ, RZ, 0x1 ;  /* 0x00000001ff227424 */ /* 0x000fe200078e00ff */
[----:B------:R-:W-:Y:S02]  /*1000*/  SHF.R.U32.HI R0, RZ, R0, R5 ;  /* 0x00000000ff007219 */ /* 0x000fe40000011605 */
[----:B------:R-:W-:-:S03]  /*1010*/  IADD3 R19, P0, RZ, -R38, RZ ;  /* 0x80000026ff137210 */ /* 0x000fc60007f1e0ff */
[----:B------:R-:W1:Y:S02]  /*1020*/  LDC R18, c[0x0][0x718] ;  /* 0x0001c600ff127b82 */ /* 0x000e640000000800 */
[----:B------:R-:W-:-:S04]  /*1030*/  IMAD.X R5, RZ, RZ, ~R0, P0 ;  /* 0x000000ffff057224 */ /* 0x000fc800000e0e00 */
[-C--:B------:R-:W-:Y:S02]  /*1040*/  IMAD R0, R5, R32.reuse, RZ ;  /* 0x0000002005007224 */ /* 0x080fe400078e02ff */
[----:B------:R-:W4:Y:S01]  /*1050*/  LDC R20, c[0x0][0x708] ;  /* 0x0001c200ff147b82 */ /* 0x000f220000000800 */
[----:B------:R-:W-:-:S04]  /*1060*/  IMAD.WIDE.U32 R4, R19, R32, R2 ;  /* 0x0000002013047225 */ /* 0x000fc800078e0002 */
[----:B------:R-:W-:Y:S02]  /*1070*/  IMAD R19, R19, R33, R0 ;  /* 0x0000002113137224 */ /* 0x000fe400078e0200 */
[----:B------:R-:W-:Y:S01]  /*1080*/  IMAD.MOV.U32 R0, RZ, RZ, -0x1 ;  /* 0xffffffffff007424 */ /* 0x000fe200078e00ff */
[----:B------:R-:W2:Y:S01]  /*1090*/  LDC R35, c[0x0][0x758] ;  /* 0x0001d600ff237b82 */ /* 0x000ea20000000800 */
[----:B------:R-:W-:Y:S01]  /*10a0*/  IMAD.IADD R5, R5, 0x1, R19 ;  /* 0x0000000105057824 */ /* 0x000fe200078e0213 */
[----:B0-----:R-:W-:-:S04]  /*10b0*/  ISETP.NE.U32.AND P0, PT, R36, RZ, PT ;  /* 0x000000ff2400720c */ /* 0x001fc80003f05070 */
[----:B------:R-:W-:Y:S02]  /*10c0*/  ISETP.NE.AND.EX P0, PT, R37, RZ, PT, P0 ;  /* 0x000000ff2500720c */ /* 0x000fe40003f05300 */
[----:B------:R-:W0:Y:S01]  /*10d0*/  LDC R31, c[0x0][0x700] ;  /* 0x0001c000ff1f7b82 */ /* 0x000e220000000800 */
[-CC-:B-1----:R-:W-:Y:S02]  /*10e0*/  SHF.R.U64 R28, R4, R18.reuse, R5.reuse ;  /* 0x00000012041c7219 */ /* 0x182fe40000001205 */
[----:B------:R-:W-:-:S05]  /*10f0*/  SHF.R.U32.HI R5, RZ, R18, R5 ;  /* 0x00000012ff057219 */ /* 0x000fca0000011605 */
[----:B------:R-:W1:Y:S01]  /*1100*/  LDC R30, c[0x0][0x748] ;  /* 0x0001d200ff1e7b82 */ /* 0x000e620000000800 */
[-CC-:B----4-:R-:W-:Y:S02]  /*1110*/  SHF.R.U64 R40, R28, R20.reuse, R5.reuse ;  /* 0x000000141c287219 */ /* 0x190fe40000001205 */
[----:B------:R-:W-:-:S05]  /*1120*/  SHF.R.U32.HI R4, RZ, R20, R5 ;  /* 0x00000014ff047219 */ /* 0x000fca0000011605 */
[----:B------:R-:W4:Y:S01]  /*1130*/  LDC R32, c[0x0][0x738] ;  /* 0x0001ce00ff207b82 */ /* 0x000f220000000800 */
[-CC-:B--2---:R-:W-:Y:S02]  /*1140*/  SHF.R.U64 R42, R40, R35.reuse, R4.reuse ;  /* 0x00000023282a7219 */ /* 0x184fe40000001204 */
[-C--:B------:R-:W-:Y:S02]  /*1150*/  SHF.L.U32 R0, R0, R35.reuse, RZ ;  /* 0x0000002300007219 */ /* 0x080fe400000006ff */
[----:B------:R-:W-:Y:S01]  /*1160*/  SHF.R.U32.HI R5, RZ, R35, R4 ;  /* 0x00000023ff057219 */ /* 0x000fe20000011604 */
[----:B------:R-:W-:Y:S01]  /*1170*/  IMAD.MOV.U32 R4, RZ, RZ, R42 ;  /* 0x000000ffff047224 */ /* 0x000fe200078e002a */
[----:B------:R-:W-:Y:S01]  /*1180*/  LOP3.LUT R23, RZ, R0, RZ, 0x33, !PT ;  /* 0x00000000ff177212 */ /* 0x000fe200078e33ff */
[----:B------:R-:W2:Y:S01]  /*1190*/  LDC R33, c[0x0][0x710] ;  /* 0x0001c400ff217b82 */ /* 0x000ea20000000800 */
[----:B------:R-:W-:Y:S05]  /*11a0*/  @!P0 BRA `(.L_x_14) ;  /* 0x0000000000288947 */ /* 0x000fea0003800000 */
[----:B------:R-:W3:Y:S02]  /*11b0*/  LDC R21, c[0x0][0x74c] ;  /* 0x0001d300ff157b82 */ /* 0x000ee40000000800 */
[----:B---3--:R-:W-:-:S05]  /*11c0*/  IADD3 R21, P0, R42, R21, RZ ;  /* 0x000000152a157210 */ /* 0x008fca0007f1e0ff */
        /* <DEDUP_REMOVED lines=8> */
.L_x_14:
[----:B-1----:R-:W-:Y:S01]  /*1250*/  SHF.R.U64 R4, R4, R30, R5 ;  /* 0x0000001e04047219 */ /* 0x002fe20000001205 */
[----:B0-----:R-:W-:Y:S01]  /*1260*/  VIADD R5, R31, 0xffffffff ;  /* 0xffffffff1f057836 */ /* 0x001fe20000000000 */
[----:B------:R-:W-:Y:S01]  /*1270*/  SHF.L.U32 R0, R34, R35, RZ ;  /* 0x0000002322007219 */ /* 0x000fe200000006ff */
[----:B------:R-:W-:Y:S01]  /*1280*/  @P4 IMAD R26, R25, R29, R16 ;  /* 0x0000001d191a4224 */ /* 0x000fe200078e0210 */
[----:B------:R-:W-:Y:S01]  /*1290*/  LOP3.LUT R23, R40, R23, RZ, 0xc0, !PT ;  /* 0x0000001728177212 */ /* 0x000fe200078ec0ff */
[----:B------:R-:W-:Y:S01]  /*12a0*/  IMAD.MOV R17, RZ, RZ, -R4 ;  /* 0x000000ffff117224 */ /* 0x000fe200078e0a04 */
[----:B------:R-:W-:Y:S01]  /*12b0*/  LOP3.LUT R28, R28, R5, RZ, 0xc0, !PT ;  /* 0x000000051c1c7212 */ /* 0x000fe200078ec0ff */
[----:B------:R-:W-:Y:S02]  /*12c0*/  IMAD.MOV.U32 R18, RZ, RZ, 0x1 ;  /* 0x00000001ff127424 */ /* 0x000fe400078e00ff */
[----:B------:R-:W-:Y:S02]  /*12d0*/  IMAD R23, R0, R4, R23 ;  /* 0x0000000400177224 */ /* 0x000fe400078e0217 */
[----:B----4-:R-:W-:-:S02]  /*12e0*/  IMAD R0, R17, R32, R42 ;  /* 0x0000002011007224 */ /* 0x010fc400078e022a */
[----:B--2---:R-:W-:Y:S02]  /*12f0*/  IMAD R5, R23, R33, R26 ;  /* 0x0000002117057224 */ /* 0x004fe400078e021a */
[----:B------:R-:W-:-:S05]  /*1300*/  IMAD R0, R0, R31, R28 ;  /* 0x0000001f00007224 */ /* 0x000fca00078e021c */
[----:B------:R-:W-:Y:S02]  /*1310*/  SEL R4, R0, R5, !P4 ;  /* 0x0000000500047207 */ /* 0x000fe40006000000 */
[----:B------:R-:W-:Y:S01]  /*1320*/  SEL R5, R5, R0, !P4 ;  /* 0x0000000005057207 */ /* 0x000fe20006000000 */
[----:B------:R-:W-:-:S07]  /*1330*/  IMAD.MOV.U32 R0, RZ, RZ, R38 ;  /* 0x000000ffff007224 */ /* 0x000fce00078e0026 */
.L_x_12:
[----:B------:R-:W-:Y:S05]  /*1340*/  @!P1 BRA `(.L_x_15) ;  /* 0x00000000000c9947 */ /* 0x000fea0003800000 */
[----:B------:R-:W-:Y:S01]  /*1350*/  UCGABAR_WAIT ;  /* 0x0000000000007dc7 */ /* 0x000fe20008000000 */
[----:B------:R-:W-:Y:S01]  /*1360*/  CCTL.IVALL ;  /* 0x00000000ff00798f */ /* 0x000fe20002000000 */
[----:B------:R-:W-:Y:S05]  /*1370*/  BRA `(.L_x_16) ;  /* 0x0000000000047947 */ /* 0x000fea0003800000 */
.L_x_15:
[----:B------:R-:W-:Y:S06]  /*1380*/  BAR.SYNC.DEFER_BLOCKING 0x0 ;  /* 0x0000000000007b1d */ /* 0x000fec0000010000 */
.L_x_16:
[----:B------:R-:W-:Y:S05]  /*1390*/  @!P2 BRA `(.L_x_17) ;  /* 0x0000005c005ca947 */ /* 0x000fea0003800000 */
[----:B------:R-:W-:-:S13]  /*13a0*/  ISETP.GT.U32.AND P0, PT, R39, 0x1, PT ;  /* 0x000000012700780c */ /* 0x000fda0003f04070 */
[----:B------:R-:W-:Y:S05]  /*13b0*/  @P0 EXIT ;  /* 0x000000000000094d */ /* 0x000fea0003800000 */
.L_x_18:
[----:B------:R-:W-:-:S08]  /*13c0*/  NOP ;  /* 0x0000000000007918 */ /* 0x000fd00000000000 */
[----:B------:R-:W0:Y:S02]  /*13d0*/  USETMAXREG.TRY_ALLOC.CTAPOOL UP0, 0xe8 ;  /* 0x000000e8000079c8 */ /* 0x000e240008000600 */
[----:B0-----:R-:W-:-:S13]  /*13e0*/  PLOP3.LUT P0, PT, PT, PT, UP0, 0x80, 0x0 ;  /* 0x000000000000781c */ /* 0x001fda0003f0f008 */
[----:B------:R-:W-:Y:S05]  /*13f0*/  @!P0 BRA `(.L_x_18) ;  /* 0xfffffffc00f08947 */ /* 0x000fea000383ffff */
[----:B------:R-:W-:-:S13]  /*1400*/  LOP3.LUT P0, RZ, R18, 0xff, RZ, 0xc0, !PT ;  /* 0x000000ff12ff7812 */ /* 0x000fda000780c0ff */
[----:B------:R-:W-:Y:S05]  /*1410*/  @!P0 EXIT ;  /* 0x000000000000894d */ /* 0x000fea0003800000 */
[-C--:B------:R-:W-:Y:S01]  /*1420*/  LEA.HI R16, R24, R11.reuse, RZ, 0x2 ;  /* 0x0000000b18107211 */ /* 0x080fe200078f10ff */
[----:B------:R-:W0:Y:S01]  /*1430*/  S2UR UR10, SR_CgaCtaId ;  /* 0x00000000000a79c3 */ /* 0x000e220000008800 */
[C---:B------:R-:W-:Y:S01]  /*1440*/  LEA.HI R10, R11.reuse, R11, RZ, 0x1 ;  /* 0x0000000b0b0a7211 */ /* 0x040fe200078f08ff */
[----:B------:R-:W-:Y:S01]  /*1450*/  ULDC.64 UR12, c[0x0][0x6b0] ;  /* 0x0001ac00000c7ab9 */ /* 0x000fe20000000a00 */
[--C-:B------:R-:W-:Y:S01]  /*1460*/  SHF.R.S32.HI R17, RZ, 0x2, R16.reuse ;  /* 0x00000002ff117819 */ /* 0x100fe20000011410 */
[----:B------:R-:W-:Y:S01]  /*1470*/  ULDC.64 UR8, c[0x0][0x6c8] ;  /* 0x0001b20000087ab9 */ /* 0x000fe20000000a00 */
[----:B------:R-:W-:Y:S01]  /*1480*/  SHF.R.S32.HI R18, RZ, 0x1f, R16 ;  /* 0x0000001fff127819 */ /* 0x000fe20000011410 */
[----:B------:R-:W-:Y:S01]  /*1490*/  USHF.L.U64.HI UR7, UR12, 0x5, UR13 ;  /* 0x000000050c077899 */ /* 0x000fe2000801020d */
[----:B------:R-:W-:Y:S01]  /*14a0*/  LOP3.LUT R16, R16, 0xfffffffc, RZ, 0xc0, !PT ;  /* 0xfffffffc10107812 */ /* 0x000fe200078ec0ff */
[----:B------:R-:W1:Y:S01]  /*14b0*/  LDC R89, c[0x0][0x758] ;  /* 0x0001d600ff597b82 */ /* 0x000e620000000800 */
[----:B------:R-:W-:Y:S01]  /*14c0*/  LOP3.LUT R10, R10, 0x3ffffe, RZ, 0xc0, !PT ;  /* 0x003ffffe0a0a7812 */ /* 0x000fe200078ec0ff */
[----:B------:R-:W-:Y:S01]  /*14d0*/  USHF.L.U64.HI UR13, UR8, 0x5, UR9 ;  /* 0x00000005080d7899 */ /* 0x000fe20008010209 */
[----:B------:R-:W-:Y:S01]  /*14e0*/  LEA.HI R18, R18, R17, RZ, 0x3 ;  /* 0x0000001112127211 */ /* 0x000fe200078f18ff */
[C---:B------:R-:W-:Y:S01]  /*14f0*/  IMAD.IADD R16, R11.reuse, 0x1, -R16 ;  /* 0x000000010b107824 */ /* 0x040fe200078e0a10 */
[----:B------:R-:W-:Y:S01]  /*1500*/  LEA.HI R24, R24, R11, RZ, 0x5 ;  /* 0x0000000b18187211 */ /* 0x000fe200078f28ff */
[C---:B------:R-:W-:Y:S01]  /*1510*/  IMAD.IADD R10, R11.reuse, 0x1, -R10 ;  /* 0x000000010b0a7824 */ /* 0x040fe200078e0a0a */
[----:B------:R-:W-:Y:S01]  /*1520*/  LOP3.LUT P0, RZ, R11, 0x7, RZ, 0xc0, !PT ;  /* 0x000000070bff7812 */ /* 0x000fe2000780c0ff */
[----:B------:R-:W4:Y:S01]  /*1530*/  LDC R19, c[0x0][0x288] ;  /* 0x0000a200ff137b82 */ /* 0x000f220000000800 */
[----:B------:R-:W-:Y:S01]  /*1540*/  LOP3.LUT R18, R18, 0xfffffff8, RZ, 0xc0, !PT ;  /* 0xfffffff812127812 */ /* 0x000fe200078ec0ff */
[----:B------:R-:W-:Y:S01]  /*1550*/  UIADD3 UR9, UR16, -0x1, URZ ;  /* 0xffffffff10097890 */ /* 0x000fe2000fffe03f */
[----:B------:R-:W-:Y:S01]  /*1560*/  SHF.R.S32.HI R11, RZ, 0x5, R24 ;  /* 0x00000005ff0b7819 */ /* 0x000fe20000011418 */
[----:B------:R-:W-:Y:S01]  /*1570*/  IMAD.MOV.U32 R20, RZ, RZ, -0x1 ;  /* 0xffffffffff147424 */ /* 0x000fe200078e00ff */
[----:B------:R-:W-:Y:S01]  /*1580*/  USHF.L.U32 UR15, UR8, 0x5, URZ ;  /* 0x00000005080f7899 */ /* 0x000fe2000800063f */
[----:B------:R-:W-:Y:S01]  /*1590*/  IMAD.IADD R18, R17, 0x1, -R18 ;  /* 0x0000000111127824 */ /* 0x000fe200078e0a12 */
[----:B------:R-:W-:Y:S01]  /*15a0*/  UISETP.NE.AND UP0, UPT, UR9, URZ, UPT ;  /* 0x0000003f0900728c */ /* 0x000fe2000bf05270 */
[----:B------:R-:W2:Y:S01]  /*15b0*/  LDC R21, c[0x0][0x700] ;  /* 0x0001c000ff157b82 */ /* 0x000ea20000000800 */
[----:B------:R-:W-:Y:S01]  /*15c0*/  IMAD R17, R11, 0x2, R10 ;  /* 0x000000020b117824 */ /* 0x000fe200078e020a */
[----:B------:R-:W-:Y:S01]  /*15d0*/  UMOV UR14, 0x400 ;  /* 0x00000400000e7882 */ /* 0x000fe20000000000 */
[----:B------:R-:W-:Y:S01]  /*15e0*/  USHF.L.U32 UR8, UR9, 0x3, URZ ;  /* 0x0000000309087899 */ /* 0x000fe2000800063f */
[----:B------:R-:W-:Y:S01]  /*15f0*/  IMAD.MOV.U32 R22, RZ, RZ, 0x1 ;  /* 0x00000001ff167424 */ /* 0x000fe200078e00ff */
[----:B------:R-:W-:Y:S01]  /*1600*/  SHF.L.U64.HI R88, R8, 0x1, R12 ;  /* 0x0000000108587819 */ /* 0x000fe2000001020c */
[--C-:B------:R-:W-:Y:S01]  /*1610*/  IMAD R24, R17, 0x8, R18.reuse ;  /* 0x0000000811187824 */ /* 0x100fe200078e0212 */
[----:B------:R-:W-:Y:S01]  /*1620*/  USEL UR9, URZ, 0x1, UP0 ;  /* 0x000000013f097887 */ /* 0x000fe20008000000 */
[C-C-:B------:R-:W-:Y:S01]  /*1630*/  IMAD R10, R11.reuse, 0x10, R18.reuse ;  /* 0x000000100b0a7824 */ /* 0x140fe200078e0212 */
[----:B------:R-:W-:Y:S01]  /*1640*/  USHF.L.U32 UR12, UR12, 0x5, URZ ;  /* 0x000000050c0c7899 */ /* 0x000fe2000800063f */
[----:B------:R-:W-:Y:S01]  /*1650*/  IMAD.SHL.U32 R12, R24, 0x80, RZ ;  /* 0x00000080180c7824 */ /* 0x000fe200078e00ff */
[----:B0-----:R-:W-:Y:S01]  /*1660*/  ULEA UR14, UR10, UR14, 0x18 ;  /* 0x0000000e0a0e7291 */ /* 0x001fe2000f8ec03f */
[----:B------:R-:W-:Y:S01]  /*1670*/  IMAD R18, R11, -0x10, -R18 ;  /* 0xfffffff00b127824 */ /* 0x000fe200078e0a12 */
[-C--:B-1----:R-:W-:Y:S01]  /*1680*/  SHF.L.U32 R20, R20, R89.reuse, RZ ;  /* 0x0000005914147219 */ /* 0x082fe200000006ff */
[----:B------:R-:W-:Y:S01]  /*1690*/  ULDC UR11, c[0x0][0x284] ;  /* 0x0000a100000b7ab9 */ /* 0x000fe20000000800 */
[----:B------:R-:W-:Y:S01]  /*16a0*/  VIMNMX R23, RZ, UR6, PT ;  /* 0x00000006ff177c48 */ /* 0x000fe2000bfe0100 */
[----:B------:R-:W-:Y:S01]  /*16b0*/  UIADD3 UR23, UR14, 0x60, URZ ;  /* 0x000000600e177890 */ /* 0x000fe2000fffe03f */
[----:B------:R-:W-:Y:S01]  /*16c0*/  ISETP.LT.U32.AND P0, PT, R7, 0x2, !P0 ;  /* 0x000000020700780c */ /* 0x000fe20004701070 */
[----:B------:R-:W-:Y:S01]  /*16d0*/  ULOP3.LUT UR8, UR8, 0x8, URZ, 0xc0, !UPT ;  /* 0x0000000808087892 */ /* 0x000fe2000f8ec03f */
[----:B------:R-:W-:Y:S01]  /*16e0*/  SHF.L.U32 R89, R22, R89, RZ ;  /* 0x0000005916597219 */ /* 0x000fe200000006ff */
[----:B------:R-:W-:Y:S01]  /*16f0*/  UIADD3 UR26, UP1, UR12, 0x20, URZ ;  /* 0x000000200c1a7890 */ /* 0x000fe2000ff3e03f */
[----:B----4-:R-:W-:Y:S01]  /*1700*/  IMAD R19, R16, -0x2, R19 ;  /* 0xfffffffe10137824 */ /* 0x010fe200078e0213 */
[----:B------:R-:W-:Y:S01]  /*1710*/  UIADD3 UR25, UP2, UR15, 0x20, URZ ;  /* 0x000000200f197890 */ /* 0x000fe2000ff5e03f */
[----:B------:R-:W-:Y:S01]  /*1720*/  LOP3.LUT R105, R6, 0x1, RZ, 0xfc, !PT ;  /* 0x0000000106697812 */ /* 0x000fe200078efcff */
[----:B--2---:R-:W-:Y:S01]  /*1730*/  VIADD R21, R21, 0xffffffff ;  /* 0xffffffff15157836 */ /* 0x004fe20000000000 */
[----:B------:R-:W-:Y:S01]  /*1740*/  IADD3 R23, -R23, UR6, RZ ;  /* 0x0000000617177c10 */ /* 0x000fe2000fffe1ff */
[----:B------:R-:W-:Y:S01]  /*1750*/  IMAD.WIDE R16, R16, 0x2, RZ ;  /* 0x0000000210107825 */ /* 0x000fe200078e02ff */
[----:B------:R-:W-:Y:S01]  /*1760*/  SEL R22, RZ, 0x1, !P0 ;  /* 0x00000001ff167807 */ /* 0x000fe20004000000 */
[----:B------:R-:W-:Y:S01]  /*1770*/  USHF.L.U32 UR24, UR6, 0x1, URZ ;  /* 0x0000000106187899 */ /* 0x000fe2000800063f */
[----:B------:R-:W-:Y:S01]  /*1780*/  LOP3.LUT R20, RZ, R20, RZ, 0x33, !PT ;  /* 0x00000014ff147212 */ /* 0x000fe200078e33ff */
[----:B------:R-:W-:Y:S01]  /*1790*/  IMAD.U32 R104, RZ, RZ, UR9 ;  /* 0x00000009ff687e24 */ /* 0x000fe2000f8e00ff */
[----:B------:R-:W-:Y:S01]  /*17a0*/  SHF.R.S32.HI R11, RZ, 0x1f, R10 ;  /* 0x0000001fff0b7819 */ /* 0x000fe2000001140a */
[----:B------:R-:W-:Y:S01]  /*17b0*/  VIADD R18, R18, UR11 ;  /* 0x0000000b12127c36 */ /* 0x000fe20008000000 */
[----:B------:R-:W-:Y:S01]  /*17c0*/  SHF.R.S32.HI R12, RZ, 0x3, R12 ;  /* 0x00000003ff0c7819 */ /* 0x000fe2000001140c */
[----:B------:R-:W-:-:S02]  /*17d0*/  ULEA UR16, UR16, UR23, 0x3 ;  /* 0x0000001710107291 */ /* 0x000fc4000f8e183f */
[----:B------:R-:W-:Y:S02]  /*17e0*/  ULOP3.LUT UR27, UR8, 0x8, URZ, 0x3c, !UPT ;  /* 0x00000008081b7892 */ /* 0x000fe4000f8e3c3f */
[----:B------:R-:W-:Y:S02]  /*17f0*/  ULOP3.LUT UR17, UR8, 0x18, URZ, 0x3c, !UPT ;  /* 0x0000001808117892 */ /* 0x000fe4000f8e3c3f */
[----:B------:R-:W-:Y:S02]  /*1800*/  UIADD3.X UR29, URZ, UR7, URZ, UP1, !UPT ;  /* 0x000000073f1d7290 */ /* 0x000fe40008ffe43f */
[----:B------:R-:W-:-:S12]  /*1810*/  UIADD3.X UR28, URZ, UR13, URZ, UP2, !UPT ;  /* 0x0000000d3f1c7290 */ /* 0x000fd800097fe43f */
.L_x_161:
[----:B------:R-:W-:Y:S01]  /*1820*/  SHF.L.U32 R24, R104, 0x1f, RZ ;  /* 0x0000001f68187819 */ /* 0x000fe200000006ff */
[----:B------:R-:W-:Y:S01]  /*1830*/  IMAD.MOV.U32 R87, RZ, RZ, RZ ;  /* 0x000000ffff577224 */ /* 0x000fe200078e00ff */
[----:B------:R-:W-:Y:S02]  /*1840*/  ISETP.GE.AND P1, PT, R23, 0x1, PT ;  /* 0x000000011700780c */ /* 0x000fe40003f26270 */
[----:B------:R-:W0:Y:S02]  /*1850*/  SYNCS.PHASECHK.TRANS64.TRYWAIT P0, [UR16+-0x8], R24 ;  /* 0xfffff818ff0075a7 */ /* 0x000e240008000150 */
[----:B0-2345:R-:W-:Y:S09]  /*1860*/  @!P0 BRA `(.L_x_19) ;  /* 0x0000006800a08947 */ /* 0x03dff20003800000 */
.L_x_184:
[----:B0-----:R-:W-:Y:S02]  /*1870*/  CS2R R24, SRZ ;  /* 0x0000000000187805 */ /* 0x001fe4000001ff00 */
[----:B------:R-:W-:Y:S02]  /*1880*/  CS2R R26, SRZ ;  /* 0x00000000001a7805 */ /* 0x000fe4000001ff00 */
[----:B------:R-:W-:Y:S02]  /*1890*/  CS2R R28, SRZ ;  /* 0x00000000001c7805 */ /* 0x000fe4000001ff00 */
[----:B------:R-:W-:Y:S02]  /*18a0*/  CS2R R30, SRZ ;  /* 0x00000000001e7805 */ /* 0x000fe4000001ff00 */
[----:B------:R-:W-:Y:S02]  /*18b0*/  CS2R R32, SRZ ;  /* 0x0000000000207805 */ /* 0x000fe4000001ff00 */
[----:B------:R-:W-:-:S02]  /*18c0*/  CS2R R34, SRZ ;  /* 0x0000000000227805 */ /* 0x000fc4000001ff00 */
[----:B------:R-:W-:Y:S02]  /*18d0*/  CS2R R36, SRZ ;  /* 0x0000000000247805 */ /* 0x000fe4000001ff00 */
        /* <DEDUP_REMOVED lines=23> */
[----:B------:R-:W-:Y:S01]  /*1a50*/  CS2R R84, SRZ ;  /* 0x0000000000547805 */ /* 0x000fe2000001ff00 */
[----:B------:R-:W-:Y:S01]  /*1a60*/  IMAD.MOV.U32 R86, RZ, RZ, RZ ;  /* 0x000000ffff567224 */ /* 0x000fe200078e00ff */
[----:B------:R-:W-:Y:S06]  /*1a70*/  @!P1 BRA `(.L_x_20) ;  /* 0x0000000400249947 */ /* 0x000fec0003800000 */
[----:B------:R-:W-:Y:S01]  /*1a80*/  IMAD.MOV.U32 R90, RZ, RZ, R23 ;  /* 0x000000ffff5a7224 */ /* 0x000fe200078e0017 */
[----:B------:R-:W-:Y:S01]  /*1a90*/  UPLOP3.LUT UP0, UPT, UPT, UPT, UPT, 0x40, 0x0 ;  /* 0x000000000000789c */ /* 0x000fe20003f0e870 */
[----:B------:R-:W-:Y:S01]  /*1aa0*/  IMAD.U32 R96, RZ, RZ, UR4 ;  /* 0x00000004ff607e24 */ /* 0x000fe2000f8e00ff */
[----:B------:R-:W-:Y:S01]  /*1ab0*/  UMOV UR18, UR5 ;  /* 0x0000000500127c82 */ /* 0x000fe20008000000 */
[----:B------:R-:W-:-:S08]  /*1ac0*/  IMAD.U32 R91, RZ, RZ, UR5 ;  /* 0x00000005ff5b7e24 */ /* 0x000fd0000f8e00ff */
.L_x_27:
[----:B------:R-:W-:-:S13]  /*1ad0*/  ISETP.NE.AND P1, PT, R105, 0x3, PT ;  /* 0x000000036900780c */ /* 0x000fda0003f25270 */
[----:B------:R-:W-:Y:S05]  /*1ae0*/  @!P1 BRA `(.L_x_21) ;  /* 0x0000000000049947 */ /* 0x000fea0003800000 */
[----:B------:R-:W-:Y:S01]  /*1af0*/  BPT.TRAP 0x1 ;  /* 0x000000040000795c */ /* 0x000fe20000300000 */
.L_x_21:
[----:B------:R-:W-:Y:S01]  /*1b00*/  ULEA UR8, UR18, UR14, 0x3 ;  /* 0x0000000e12087291 */ /* 0x000fe2000f8e183f */
[----:B------:R-:W-:-:S08]  /*1b10*/  SHF.L.U32 R93, R96, 0x1f, RZ ;  /* 0x0000001f605d7819 */ /* 0x000fd000000006ff */
[----:B------:R0:W1:Y:S01]  /*1b20*/  SYNCS.PHASECHK.TRANS64.TRYWAIT P0, [UR8], R93 ;  /* 0x0000005dff0075a7 */ /* 0x0000620008000148 */
[----:B------:R-:W-:Y:S05]  /*1b30*/  @!P1 BRA `(.L_x_22) ;  /* 0x0000000000049947 */ /* 0x000fea0003800000 */
[----:B------:R-:W-:Y:S01]  /*1b40*/  BPT.TRAP 0x1 ;  /* 0x000000040000795c */ /* 0x000fe20000300000 */
.L_x_22:
[----:B------:R-:W-:-:S04]  /*1b50*/  IMAD.U32 R95, RZ, RZ, UR18 ;  /* 0x00000012ff5f7e24 */ /* 0x000fc8000f8e00ff */
[----:B------:R-:W-:Y:S01]  /*1b60*/  IMAD R92, R95, 0x400, R12 ;  /* 0x000004005f5c7824 */ /* 0x000fe200078e020c */
[----:B-1----:R-:W-:Y:S06]  /*1b70*/  @P0 BRA `(.L_x_23) ;  /* 0x0000000000080947 */ /* 0x002fec0003800000 */
[----:B------:R-:W1:Y:S02]  /*1b80*/  SYNCS.PHASECHK.TRANS64.TRYWAIT P0, [UR8], R93 ;  /* 0x0000005dff0075a7 */ /* 0x000e640008000148 */
[----:B-1----:R-:W-:Y:S05]  /*1b90*/  @!P0 BRA `(.L_x_24) ;  /* 0x0000006400ec8947 */ /* 0x002fea0003800000 */
.L_x_23:
[----:B01----:R-:W0:Y:S01]  /*1ba0*/  LDS.128 R92, [R92+UR14+0x32180] ;  /* 0x0321800e5c5c7984 */ /* 0x003e220008000c00 */
[----:B------:R-:W-:Y:S02]  /*1bb0*/  UIADD3 UR8, UR14, 0x180, URZ ;  /* 0x000001800e087890 */ /* 0x000fe4000fffe03f */
[----:B------:R-:W-:Y:S02]  /*1bc0*/  UIADD3 UR9, UR14, 0xa180, URZ ;  /* 0x0000a1800e097890 */ /* 0x000fe4000fffe03f */
[----:B------:R-:W-:Y:S02]  /*1bd0*/  USHF.R.U32.HI UR8, URZ, 0x4, UR8 ;  /* 0x000000043f087899 */ /* 0x000fe40008011608 */
[----:B------:R-:W-:Y:S02]  /*1be0*/  USHF.R.U32.HI UR9, URZ, 0x4, UR9 ;  /* 0x000000043f097899 */ /* 0x000fe40008011609 */
[----:B------:R-:W-:Y:S02]  /*1bf0*/  ULOP3.LUT UR8, UR8, 0x3fff, URZ, 0xc0, !UPT ;  /* 0x00003fff08087892 */ /* 0x000fe4000f8ec03f */
[----:B------:R-:W-:-:S02]  /*1c00*/  ULOP3.LUT UR9, UR9, 0x3fff, URZ, 0xc0, !UPT ;  /* 0x00003fff09097892 */ /* 0x000fc4000f8ec03f */
[----:B------:R-:W-:Y:S02]  /*1c10*/  ULOP3.LUT UR8, UR8, 0x10000, URZ, 0xfc, !UPT ;  /* 0x0001000008087892 */ /* 0x000fe4000f8efc3f */
[----:B------:R-:W-:Y:S02]  /*1c20*/  ULOP3.LUT UR9, UR9, 0x10000, URZ, 0xfc, !UPT ;  /* 0x0001000009097892 */ /* 0x000fe4000f8efc3f */
[----:B------:R-:W-:Y:S02]  /*1c30*/  ULEA UR19, UR18, UR8, 0x9 ;  /* 0x0000000812137291 */ /* 0x000fe4000f8e483f */
[----:B------:R-:W-:Y:S01]  /*1c40*/  ULEA UR22, UR18, UR9, 0xb ;  /* 0x0000000912167291 */ /* 0x000fe2000f8e583f */
[----:B------:R-:W-:Y:S02]  /*1c50*/  UMOV UR11, 0x40000040 ;  /* 0x40000040000b7882 */ /* 0x000fe40000000000 */
[----:B------:R-:W-:Y:S02]  /*1c60*/  UMOV UR9, 0x40000040 ;  /* 0x4000004000097882 */ /* 0x000fe40000000000 */
[----:B------:R-:W-:-:S02]  /*1c70*/  UMOV UR8, UR19 ;  /* 0x0000001300087c82 */ /* 0x000fc40008000000 */
[----:B------:R-:W-:Y:S01]  /*1c80*/  UMOV UR10, UR22 ;  /* 0x00000016000a7c82 */ /* 0x000fe20008000000 */
[----:B0-----:R-:W-:-:S06]  /*1c90*/  WARPGROUP.ARRIVE ;  /* 0x00000000000079c5 */ /* 0x001fcc0000000000 */
[----:B------:R-:W-:Y:S01]  /*1ca0*/  HGMMA.SP.64x128x32.F32 R24, gdesc[UR8], R24, UP0, R92, 0x0 ;  /* 0x09e05c00081879f0 */ /* 0x000fe2000bf00a18 */
[----:B------:R-:W-:Y:S02]  /*1cb0*/  UIADD3 UR8, UR19, 0x2, URZ ;  /* 0x0000000213087890 */ /* 0x000fe4000fffe03f */
[----:B------:R-:W-:Y:S01]  /*1cc0*/  UIADD3 UR10, UR22, 0x4, URZ ;  /* 0x00000004160a7890 */ /* 0x000fe2000fffe03f */
[----:B------:R-:W-:Y:S01]  /*1cd0*/  UMOV UR9, 0x40000040 ;  /* 0x4000004000097882 */ /* 0x000fe20000000000 */
[----:B------:R-:W-:-:S11]  /*1ce0*/  UMOV UR11, 0x40000040 ;  /* 0x40000040000b7882 */ /* 0x000fd60000000000 */
[----:B------:R-:W-:Y:S01]  /*1cf0*/  HGMMA.SP.64x128x32.F32 R24, gdesc[UR8], R24, R93, 0x0 ;  /* 0x09e05d00081879f0 */ /* 0x000fe20008700a18 */
        /* <DEDUP_REMOVED lines=9> */
[----:B------:R-:W-:Y:S03]  /*1d90*/  HGMMA.SP.64x128x32.F32 R24, gdesc[UR8], R24, R95, 0x0, gsb0 ;  /* 0x09e05f00081879f0 */ /* 0x000fe60008000a18 */
[----:B------:R-:W-:Y:S02]  /*1da0*/  WARPGROUP.DEPBAR.LE gsb0, 0x0 ;  /* 0x00008000000079c5 */ /* 0x000fe40000010000 */
[----:B------:R-:W-:Y:S05]  /*1db0*/  @!P1 BRA `(.L_x_25) ;  /* 0x0000000000049947 */ /* 0x000fea0003800000 */
[----:B------:R-:W-:Y:S01]  /*1dc0*/  BPT.TRAP 0x1 ;  /* 0x000000040000795c */ /* 0x000fe20000300000 */
.L_x_25:
[----:B------:R-:W-:-:S13]  /*1dd0*/  LOP3.LUT P0, RZ, R13, R22, RZ, 0xc0, !PT ;  /* 0x000000160dff7212 */ /* 0x000fda000780c0ff */
[----:B------:R-:W-:-:S05]  /*1de0*/  @P0 LEA R92, R91, UR14, 0x3 ;  /* 0x0000000e5b5c0c11 */ /* 0x000fca000f8e18ff */
[----:B------:R-:W-:-:S05]  /*1df0*/  @P0 VIADD R92, R92, 0x28 ;  /* 0x000000285c5c0836 */ /* 0x000fca0000000000 */
[----:B------:R-:W-:-:S04]  /*1e00*/  @P0 PRMT R92, R7, 0x654, R92 ;  /* 0x00000654075c0816 */ /* 0x000fc8000000005c */
[----:B------:R0:W-:Y:S01]  /*1e10*/  @P0 SYNCS.ARRIVE.TRANS64.RED.A1T0 RZ, [R92+URZ], RZ ;  /* 0x000000ff5cff09a7 */ /* 0x0001e2000810043f */
[----:B------:R-:W-:-:S13]  /*1e20*/  ISETP.GT.U32.AND P0, PT, R6, 0x1, PT ;  /* 0x000000010600780c */ /* 0x000fda0003f04070 */
[----:B0-----:R-:W-:Y:S05]  /*1e30*/  @P0 BRA `(.L_x_26) ;  /* 0x0000000000040947 */ /* 0x001fea0003800000 */
[----:B------:R-:W-:Y:S01]  /*1e40*/  BPT.TRAP 0x1 ;  /* 0x000000040000795c */ /* 0x000fe20000300000 */
.L_x_26:
[----:B------:R-:W-:Y:S01]  /*1e50*/  UIADD3 UR18, UR18, 0x1, URZ ;  /* 0x0000000112127890 */ /* 0x000fe2000fffe03f */
[C---:B------:R-:W-:Y:S01]  /*1e60*/  ISETP.GT.AND P1, PT, R90.reuse, 0x1, PT ;  /* 0x000000015a00780c */ /* 0x040fe20003f24270 */
[----:B------:R-:W-:Y:S02]  /*1e70*/  VIADD R91, R91, 0x1 ;  /* 0x000000015b5b7836 */ /* 0x000fe40000000000 */
[----:B------:R-:W-:Y:S01]  /*1e80*/  UISETP.NE.AND UP0, UPT, UR18, 0x5, UPT ;  /* 0x000000051200788c */ /* 0x000fe2000bf05270 */
[----:B------:R-:W-:Y:S02]  /*1e90*/  VIADD R90, R90, 0xffffffff ;  /* 0xffffffff5a5a7836 */ /* 0x000fe40000000000 */
[C---:B------:R-:W-:Y:S01]  /*1ea0*/  ISETP.NE.AND P0, PT, R91.reuse, 0x5, PT ;  /* 0x000000055b00780c */ /* 0x040fe20003f05270 */
[----:B------:R-:W-:Y:S02]  /*1eb0*/  USEL UR8, URZ, 0x1, UP0 ;  /* 0x000000013f087887 */ /* 0x000fe40008000000 */
[----:B------:R-:W-:Y:S01]  /*1ec0*/  USEL UR18, UR18, URZ, UP0 ;  /* 0x0000003f12127287 */ /* 0x000fe20008000000 */
[----:B------:R-:W-:Y:S01]  /*1ed0*/  SEL R91, R91, RZ, P0 ;  /* 0x000000ff5b5b7207 */ /* 0x000fe20000000000 */
[----:B------:R-:W-:-:S02]  /*1ee0*/  UPLOP3.LUT UP0, UPT, UPT, UPT, UPT, 0x80, 0x0 ;  /* 0x000000000000789c */ /* 0x000fc40003f0f070 */
[----:B------:R-:W-:Y:S01]  /*1ef0*/  LOP3.LUT R96, R96, UR8, RZ, 0x3c, !PT ;  /* 0x0000000860607c12 */ /* 0x000fe2000f8e3cff */
[----:B------:R-:W-:Y:S08]  /*1f00*/  @P1 BRA `(.L_x_27) ;  /* 0xfffffff800f01947 */ /* 0x000ff0000383ffff */
.L_x_20:
[----:B------:R-:W-:Y:S01]  /*1f10*/  IMAD.U32 R91, RZ, RZ, UR27 ;  /* 0x0000001bff5b7e24 */ /* 0x000fe2000f8e00ff */
[----:B------:R-:W-:Y:S01]  /*1f20*/  SHF.L.U32 R90, R104, 0x1f, RZ ;  /* 0x0000001f685a7819 */ /* 0x000fe200000006ff */
[----:B------:R-:W-:Y:S01]  /*1f30*/  UIADD3 UR5, UR5, UR24, URZ ;  /* 0x0000001805057290 */ /* 0x000fe2000fffe03f */
[----:B------:R-:W-:Y:S01]  /*1f40*/  SHF.R.S32.HI R94, RZ, 0x1f, R0 ;  /* 0x0000001fff5e7819 */ /* 0x000fe20000011400 */
[----:B------:R0:W-:Y:S01]  /*1f50*/  SYNCS.ARRIVE.TRANS64.A1T0 RZ, [R91+UR23], RZ ;  /* 0x000000ff5bff79a7 */ /* 0x0001e20008100017 */
[----:B------:R-:W-:Y:S02]  /*1f60*/  WARPGROUP.DEPBAR.LE gsb0, 0x0 ;  /* 0x00008000000079c5 */ /* 0x000fe40000010000 */
[----:B------:R-:W-:Y:S02]  /*1f70*/  UISETP.GE.U32.AND UP1, UPT, UR24, 0x5, UPT ;  /* 0x000000051800788c */ /* 0x000fe4000bf26070 */
[----:B------:R-:W-:Y:S01]  /*1f80*/  UISETP.GT.U32.AND UP0, UPT, UR5, 0x4, UPT ;  /* 0x000000040500788c */ /* 0x000fe2000bf04070 */
[----:B------:R-:W1:Y:S03]  /*1f90*/  SYNCS.PHASECHK.TRANS64.TRYWAIT P0, [UR16+0x8], R90 ;  /* 0x0000085aff0075a7 */ /* 0x000e660008000150 */
[----:B------:R-:W-:-:S04]  /*1fa0*/  UISETP.LT.U32.AND UP0, UPT, UR24, 0x5, UP0 ;  /* 0x000000051800788c */ /* 0x000fc80008701070 */
[----:B------:R-:W-:Y:S02]  /*1fb0*/  USEL UR10, URZ, 0x1, !UP0 ;  /* 0x000000013f0a7887 */ /* 0x000fe4000c000000 */
[----:B------:R-:W-:Y:S02]  /*1fc0*/  @UP1 UIMAD.WIDE.U32 UR8, UR5, -0x33333333, URZ ;  /* 0xcccccccd050818a5 */ /* 0x000fe4000f8e003f */
[----:B------:R-:W-:Y:S02]  /*1fd0*/  ULOP3.LUT UR4, UR4, UR10, URZ, 0x3c, !UPT ;  /* 0x0000000a04047292 */ /* 0x000fe4000f8e3c3f */
[----:B------:R-:W-:-:S04]  /*1fe0*/  @UP1 USHF.R.U32.HI UR8, URZ, 0x2, UR9 ;  /* 0x000000023f081899 */ /* 0x000fc80008011609 */
[----:B------:R-:W-:Y:S01]  /*1ff0*/  @UP1 ULOP3.LUT UR4, UR4, 0x1, UR8, 0x78, !UPT ;  /* 0x0000000104041892 */ /* 0x000fe2000f8e7808 */
[----:B01----:R-:W-:Y:S11]  /*2000*/  @!P0 BRA `(.L_x_28) ;  /* 0x0000006000e88947 */ /* 0x003ff60003800000 */
.L_x_185:
[----:B------:R-:W-:Y:S01]  /*2010*/  ULDC.64 UR8, c[0x0][0x6d0] ;  /* 0x0001b40000087ab9 */ /* 0x000fe20000000a00 */
[----:B------:R-:W-:Y:S02]  /*2020*/  IMAD.SHL.U32 R100, R5, 0x40, RZ ;  /* 0x0000004005647824 */ /* 0x000fe400078e00ff */
[----:B------:R-:W-:Y:S02]  /*2030*/  IMAD R93, R94, UR8, RZ ;  /* 0x000000085e5d7c24 */ /* 0x000fe4000f8e02ff */
[----:B0-----:R-:W-:Y:S01]  /*2040*/  IMAD.WIDE.U32 R90, R0, UR8, R10 ;  /* 0x00000008005a7c25 */ /* 0x001fe2000f8e000a */
[----:B------:R-:W-:Y:S01]  /*2050*/  ULDC UR8, c[0x0][0x284] ;  /* 0x0000a10000087ab9 */ /* 0x000fe20000000800 */
[----:B------:R-:W-:Y:S02]  /*2060*/  SHF.R.S32.HI R101, RZ, 0x1f, R100 ;  /* 0x0000001fff657819 */ /* 0x000fe40000011464 */
[----:B------:R-:W-:Y:S01]  /*2070*/  IMAD.SHL.U32 R92, R4, 0x80, RZ ;  /* 0x00000080045c7824 */ /* 0x000fe200078e00ff */
[----:B------:R-:W-:Y:S01]  /*2080*/  ISETP.GE.AND P0, PT, R100, UR8, PT ;  /* 0x0000000864007c0c */ /* 0x000fe2000bf06270 */
[----:B------:R-:W-:Y:S01]  /*2090*/  ULDC UR8, c[0x0][0x288] ;  /* 0x0000a20000087ab9 */ /* 0x000fe20000000800 */
[----:B------:R-:W-:Y:S01]  /*20a0*/  IMAD R93, R0, UR9, R93 ;  /* 0x00000009005d7c24 */ /* 0x000fe2000f8e025d */
[----:B------:R-:W-:-:S02]  /*20b0*/  IADD3 R90, P1, R100, R90, RZ ;  /* 0x0000005a645a7210 */ /* 0x000fc40007f3e0ff */
[----:B------:R-:W-:Y:S02]  /*20c0*/  ISETP.GE.OR P0, PT, R92, UR8, P0 ;  /* 0x000000085c007c0c */ /* 0x000fe40008706670 */
[----:B------:R-:W-:-:S11]  /*20d0*/  IADD3.X R91, R101, R91, R93, P1, !PT ;  /* 0x0000005b655b7210 */ /* 0x000fd60000ffe45d */
[----:B------:R-:W-:Y:S05]  /*20e0*/  @P0 BRA `(.L_x_29) ;  /* 0x0000004800740947 */ /* 0x000fea0003800000 */
[----:B------:R-:W0:Y:S01]  /*20f0*/  LDC.64 R114, c[0x0][0x6c8] ;  /* 0x0001b200ff727b82 */ /* 0x000e220000000a00 */
[----:B---3-5:R-:W-:Y:S01]  /*2100*/  FSETP.NEU.AND P1, PT, R15, RZ, PT ;  /* 0x000000ff0f00720b */ /* 0x028fe20003f2d000 */
[----:B------:R-:W-:Y:S01]  /*2110*/  IMAD.WIDE R106, R4, 0x80, R16 ;  /* 0x00000080046a7825 */ /* 0x000fe200078e0210 */
[----:B------:R-:W-:Y:S03]  /*2120*/  BSSY B0, `(.L_x_29) ;  /* 0x0000499000007945 */ /* 0x000fe60003800000 */
[----:B------:R-:W-:Y:S02]  /*2130*/  IMAD.IADD R5, R19, 0x1, -R92 ;  /* 0x0000000113057824 */ /* 0x000fe400078e0a5c */
[----:B------:R-:W-:-:S03]  /*2140*/  IMAD.IADD R4, R18, 0x1, -R100 ;  /* 0x0000000112047824 */ /* 0x000fc600078e0a64 */
[----:B------:R-:W-:-:S04]  /*2150*/  ISETP.GT.AND P0, PT, R5, RZ, PT ;  /* 0x000000ff0500720c */ /* 0x000fc80003f04270 */
[----:B------:R-:W-:Y:S01]  /*2160*/  ISETP.GT.AND P2, PT, R4, RZ, P0 ;  /* 0x000000ff0400720c */ /* 0x000fe20000744270 */
[-C--:B0-----:R-:W-:Y:S02]  /*2170*/  IMAD R92, R107, R114.reuse, RZ ;  /* 0x000000726b5c7224 */ /* 0x081fe400078e02ff */
[----:B------:R-:W-:-:S04]  /*2180*/  IMAD.WIDE.U32 R96, R106, R114, R90 ;  /* 0x000000726a607225 */ /* 0x000fc800078e005a */
[----:B------:R-:W-:-:S04]  /*2190*/  IMAD R91, R106, R115, R92 ;  /* 0x000000736a5b7224 */ /* 0x000fc800078e025c */
[----:B------:R-:W-:Y:S01]  /*21a0*/  IMAD.IADD R113, R97, 0x1, R91 ;  /* 0x0000000161717824 */ /* 0x000fe200078e025b */
[----:B------:R-:W-:Y:S06]  /*21b0*/  @!P1 BRA `(.L_x_30) ;  /* 0x0000003000d09947 */ /* 0x000fec0003800000 */
[----:B------:R-:W-:Y:S01]  /*21c0*/  ULDC.64 UR8, c[0x0][0x6b8] ;  /* 0x0001ae0000087ab9 */ /* 0x000fe20000000a00 */
[----:B------:R-:W-:Y:S01]  /*21d0*/  ULDC.64 UR30, c[0x0][0x6b0] ;  /* 0x0001ac00001e7ab9 */ /* 0x000fe20000000a00 */
[----:B------:R-:W-:Y:S01]  /*21e0*/  IMAD.WIDE.U32 R90, R0, UR8, R10 ;  /* 0x00000008005a7c25 */ /* 0x000fe2000f8e000a */
[----:B------:R-:W-:Y:S01]  /*21f0*/  ULDC.64 UR10, c[0x0][0x6a8] ;  /* 0x0001aa00000a7ab9 */ /* 0x000fe20000000a00 */
[----:B------:R-:W0:Y:S01]  /*2200*/  LDC.64 R102, c[0x0][0x6b0] ;  /* 0x0001ac00ff667b82 */ /* 0x000e220000000a00 */
[----:B------:R-:W-:Y:S01]  /*2210*/  ULDC.64 UR18, c[0x0][0x6c0] ;  /* 0x0001b00000127ab9 */ /* 0x000fe20000000a00 */
[----:B------:R-:W-:Y:S01]  /*2220*/  IMAD R93, R94, UR8, RZ ;  /* 0x000000085e5d7c24 */ /* 0x000fe2000f8e02ff */
[----:B------:R-:W-:Y:S01]  /*2230*/  IADD3 R92, P1, R100, R90, RZ ;  /* 0x0000005a645c7210 */ /* 0x000fe20007f3e0ff */
[----:B------:R-:W-:Y:S02]  /*2240*/  IMAD R95, R107, UR30, RZ ;  /* 0x0000001e6b5f7c24 */ /* 0x000fe4000f8e02ff */
[----:B------:R-:W-:-:S02]  /*2250*/  IMAD R109, R0, UR9, R93 ;  /* 0x00000009006d7c24 */ /* 0x000fc4000f8e025d */
[----:B------:R-:W-:-:S03]  /*2260*/  IMAD R111, R106, UR31, R95 ;  /* 0x0000001f6a6f7c24 */ /* 0x000fc6000f8e025f */
[----:B------:R-:W-:-:S03]  /*2270*/  IADD3.X R93, R101, R91, R109, P1, !PT ;  /* 0x0000005b655d7210 */ /* 0x000fc60000ffe46d */
[----:B------:R-:W-:-:S04]  /*2280*/  IMAD.WIDE.U32 R90, R106, UR30, R92 ;  /* 0x0000001e6a5a7c25 */ /* 0x000fc8000f8e005c */
[----:B------:R-:W-:Y:S01]  /*2290*/  IMAD.IADD R91, R91, 0x1, R111 ;  /* 0x000000015b5b7824 */ /* 0x000fe200078e026f */
[----:B------:R-:W-:-:S04]  /*22a0*/  LEA R94, P1, R90, UR10, 0x2 ;  /* 0x0000000a5a5e7c11 */ /* 0x000fc8000f8210ff */
[----:B------:R-:W-:-:S05]  /*22b0*/  LEA.HI.X R95, R90, UR11, R91, 0x2, P1 ;  /* 0x0000000b5a5f7c11 */ /* 0x000fca00088f145b */
[----:B------:R-:W2:Y:S01]  /*22c0*/  @P2 LDG.E.LTC128B R108, desc[UR20][R94.64] ;  /* 0x000000145e6c2981 */ /* 0x000ea2000c1e1920 */
[----:B------:R-:W-:Y:S01]  /*22d0*/  LEA R90, P1, R96, UR18, 0x2 ;  /* 0x00000012605a7c11 */ /* 0x000fe2000f8210ff */
[----:B------:R-:W-:Y:S01]  /*22e0*/  IMAD.WIDE.U32 R98, R106, UR30, R100 ;  /* 0x0000001e6a627c25 */ /* 0x000fe2000f8e0064 */
[----:B------:R-:W-:Y:S02]  /*22f0*/  BSSY B1, `(.L_x_31) ;  /* 0x0000017000017945 */ /* 0x000fe40003800000 */
[----:B------:R-:W-:Y:S01]  /*2300*/  LEA.HI.X R91, R96, UR19, R113, 0x2, P1 ;  /* 0x00000013605b7c11 */ /* 0x000fe200088f1471 */
[----:B0-----:R-:W-:Y:S01]  /*2310*/  IMAD.WIDE.U32 R102, R106, UR30, R102 ;  /* 0x0000001e6a667c25 */ /* 0x001fe2000f8e0066 */
[----:B------:R-:W-:Y:S02]  /*2320*/  LEA R96, P1, R114, R90, 0x2 ;  /* 0x0000005a72607211 */ /* 0x000fe400078210ff */
[----:B------:R-:W-:Y:S02]  /*2330*/  IADD3 R98, P3, R10, R98, RZ ;  /* 0x000000620a627210 */ /* 0x000fe40007f7e0ff */
[----:B------:R-:W-:-:S02]  /*2340*/  LEA.HI.X R97, R114, R91, R115, 0x2, P1 ;  /* 0x0000005b72617211 */ /* 0x000fc400008f1473 */
[----:B------:R-:W-:Y:S02]  /*2350*/  ISETP.GT.AND P1, PT, R5, 0x1, PT ;  /* 0x000000010500780c */ /* 0x000fe40003f24270 */
[----:B------:R-:W-:Y:S01]  /*2360*/  IADD3.X R99, R11, R111, R99, P3, !PT ;  /* 0x0000006f0b637210 */ /* 0x000fe20001ffe463 */
[----:B------:R-:W-:Y:S01]  /*2370*/  IMAD.IADD R111, R111, 0x1, R103 ;  /* 0x000000016f6f7824 */ /* 0x000fe200078e0267 */
[----:B------:R-:W-:Y:S01]  /*2380*/  IADD3 R100, P3, P5, R10, R102, R100 ;  /* 0x000000660a647210 */ /* 0x000fe20007d7e064 */
[----:B------:R-:W-:-:S03]  /*2390*/  IMAD.WIDE.U32 R98, R0, UR8, R98 ;  /* 0x0000000800627c25 */ /* 0x000fc6000f8e0062 */
[----:B------:R-:W-:Y:S01]  /*23a0*/  IADD3.X R101, R11, R111, R101, P3, P5 ;  /* 0x0000006f0b657210 */ /* 0x000fe20001fea465 */
[----:B------:R-:W-:Y:S02]  /*23b0*/  IMAD.IADD R103, R109, 0x1, R99 ;  /* 0x000000016d677824 */ /* 0x000fe400078e0263 */
[----:B--2---:R-:W-:-:S04]  /*23c0*/  FMUL R107, R108, R15 ;  /* 0x0000000f6c6b7220 */ /* 0x004fc80000400000 */
[----:B------:R-:W-:Y:S01]  /*23d0*/  FFMA R107, R24, R14, R107 ;  /* 0x0000000e186b7223 */ /* 0x000fe2000000006b */
[----:B------:R-:W-:-:S04]  /*23e0*/  IADD3 R24, P6, R92, R102, RZ ;  /* 0x000000665c187210 */ /* 0x000fc80007fde0ff */
[----:B------:R0:W-:Y:S01]  /*23f0*/  @P2 STG.E desc[UR20][R90.64], R107 ;  /* 0x0000006b5a002986 */ /* 0x0001e2000c101914 */
[----:B------:R-:W-:Y:S01]  /*2400*/  ISETP.GT.AND P2, PT, R4, RZ, P1 ;  /* 0x000000ff0400720c */ /* 0x000fe20000f44270 */
[----:B------:R-:W-:Y:S01]  /*2410*/  IMAD.X R93, R111, 0x1, R93, P6 ;  /* 0x000000016f5d7824 */ /* 0x000fe200030e065d */
[----:B------:R-:W-:-:S04]  /*2420*/  LEA R92, P6, R24, UR10, 0x2 ;  /* 0x0000000a185c7c11 */ /* 0x000fc8000f8c10ff */
[----:B------:R-:W-:-:S07]  /*2430*/  LEA.HI.X R93, R24, UR11, R93, 0x2, P6 ;  /* 0x0000000b185d7c11 */ /* 0x000fce000b0f145d */
[----:B0-----:R-:W-:Y:S05]  /*2440*/  @!P2 BRA `(.L_x_32) ;  /* 0x000000000004a947 */ /* 0x001fea0003800000 */
[----:B------:R0:W5:Y:S02]  /*2450*/  LDG.E.LTC128B R108, desc[UR20][R92.64] ;  /* 0x000000145c6c7981 */ /* 0x000164000c1e1920 */
.L_x_32:
[----:B------:R-:W-:Y:S05]  /*2460*/  BSYNC B1 ;  /* 0x0000000000017941 */ /* 0x000fea0003800000 */
.L_x_31:
[----:B-----5:R-:W-:Y:S01]  /*2470*/  FMUL R102, R108, R15 ;  /* 0x0000000f6c667220 */ /* 0x020fe20000400000 */
[----:B------:R-:W-:Y:S01]  /*2480*/  ISETP.GT.AND P3, PT, R4, 0x8, P0 ;  /* 0x000000080400780c */ /* 0x000fe20000764270 */
[----:B------:R-:W-:Y:S01]  /*2490*/  BSSY B1, `(.L_x_33) ;  /* 0x0000009000017945 */ /* 0x000fe20003800000 */
[C---:B------:R-:W-:Y:S01]  /*24a0*/  LEA R24, P5, R98.reuse, UR10, 0x2 ;  /* 0x0000000a62187c11 */ /* 0x040fe2000f8a10ff */
[----:B------:R-:W-:Y:S01]  /*24b0*/  FFMA R107, R25, R14, R102 ;  /* 0x0000000e196b7223 */ /* 0x000fe20000000066 */
[----:B------:R-:W-:Y:S02]  /*24c0*/  ISETP.GT.AND P0, PT, R5, 0x8, PT ;  /* 0x000000080500780c */ /* 0x000fe40003f04270 */
[----:B------:R-:W-:Y:S01]  /*24d0*/  LEA.HI.X R25, R98, UR11, R103, 0x2, P5 ;  /* 0x0000000b62197c11 */ /* 0x000fe2000a8f1467 */
[----:B------:R-:W-:Y:S01]  /*24e0*/  IMAD.WIDE.U32 R98, R0, UR8, R100 ;  /* 0x0000000800627c25 */ /* 0x000fe2000f8e0064 */
[----:B------:R1:W-:Y:S05]  /*24f0*/  @P2 STG.E desc[UR20][R96.64], R107 ;  /* 0x0000006b60002986 */ /* 0x0003ea000c101914 */
[----:B------:R-:W-:Y:S05]  /*2500*/  @!P3 BRA `(.L_x_34) ;  /* 0x000000000004b947 */ /* 0x000fea0003800000 */
[----:B------:R2:W5:Y:S02]  /*2510*/  LDG.E.LTC128B R108, desc[UR20][R24.64+0x20] ;  /* 0x00002014186c7981 */ /* 0x000564000c1e1920 */
.L_x_34:
[----:B------:R-:W-:Y:S05]  /*2520*/  BSYNC B1 ;  /* 0x0000000000017941 */ /* 0x000fea0003800000 */
.L_x_33:
[----:B--2--5:R-:W-:Y:S01]  /*2530*/  FMUL R25, R108, R15 ;  /* 0x0000000f6c197220 */ /* 0x024fe20000400000 */
[----:B------:R-:W-:Y:S01]  /*2540*/  ISETP.GT.AND P2, PT, R4, 0x8, P1 ;  /* 0x000000080400780c */ /* 0x000fe20000f44270 */
[----:B------:R-:W-:Y:S01]  /*2550*/  IMAD.IADD R99, R109, 0x1, R99 ;  /* 0x000000016d637824 */ /* 0x000fe200078e0263 */
[----:B------:R-:W-:Y:S01]  /*2560*/  LEA R24, P1, R98, UR10, 0x2 ;  /* 0x0000000a62187c11 */ /* 0x000fe2000f8210ff */
[----:B------:R-:W-:Y:S01]  /*2570*/  FFMA R101, R26, R14, R25 ;  /* 0x0000000e1a657223 */ /* 0x000fe20000000019 */
[----:B------:R-:W-:Y:S02]  /*2580*/  BSSY B1, `(.L_x_35) ;  /* 0x0000005000017945 */ /* 0x000fe40003800000 */
[----:B------:R-:W-:Y:S02]  /*2590*/  LEA.HI.X R25, R98, UR11, R99, 0x2, P1 ;  /* 0x0000000b62197c11 */ /* 0x000fe400088f1463 */
[----:B------:R2:W-:Y:S05]  /*25a0*/  @P3 STG.E desc[UR20][R90.64+0x20], R101 ;  /* 0x000020655a003986 */ /* 0x0005ea000c101914 */
[----:B------:R-:W-:Y:S05]  /*25b0*/  @!P2 BRA `(.L_x_36) ;  /* 0x000000000004a947 */ /* 0x000fea0003800000 */
[----:B------:R3:W5:Y:S02]  /*25c0*/  LDG.E.LTC128B R108, desc[UR20][R24.64+0x20] ;  /* 0x00002014186c7981 */ /* 0x000764000c1e1920 */
.L_x_36:
[----:B------:R-:W-:Y:S05]  /*25d0*/  BSYNC B1 ;  /* 0x0000000000017941 */ /* 0x000fea0003800000 */
.L_x_35:
[----:B-----5:R-:W-:Y:S01]  /*25e0*/  FMUL R0, R108, R15 ;  /* 0x0000000f6c007220 */ /* 0x020fe20000400000 */
[----:B------:R-:W-:Y:S01]  /*25f0*/  ISETP.GT.AND P3, PT, R4, RZ, P0 ;  /* 0x000000ff0400720c */ /* 0x000fe20000764270 */
[----:B------:R-:W-:Y:S01]  /*2600*/  BSSY B1, `(.L_x_37) ;  /* 0x0000009000017945 */ /* 0x000fe20003800000 */
[----:B---3--:R-:W-:Y:S01]  /*2610*/  IADD3 R24, P6, R94, UR12, RZ ;  /* 0x0000000c5e187c10 */ /* 0x008fe2000ffde0ff */
[----:B------:R-:W-:Y:S01]  /*2620*/  FFMA R27, R27, R14, R0 ;  /* 0x0000000e1b1b7223 */ /* 0x000fe20000000000 */
[----:B------:R-:W-:Y:S02]  /*2630*/  ISETP.GT.AND P1, PT, R5, 0x9, PT ;  /* 0x000000090500780c */ /* 0x000fe40003f24270 */
[----:B------:R-:W-:Y:S02]  /*2640*/  IADD3 R26, P5, R90, UR15, RZ ;  /* 0x0000000f5a1a7c10 */ /* 0x000fe4000ffbe0ff */
[----:B------:R3:W-:Y:S01]  /*2650*/  @P2 STG.E desc[UR20][R96.64+0x20], R27 ;  /* 0x0000201b60002986 */ /* 0x0007e2000c101914 */
[----:B------:R-:W-:-:S04]  /*2660*/  IADD3.X R25, R95, UR7, RZ, P6, !PT ;  /* 0x000000075f197c10 */ /* 0x000fc8000b7fe4ff */
[----:B------:R-:W-:Y:S06]  /*2670*/  @!P3 BRA `(.L_x_38) ;  /* 0x000000000004b947 */ /* 0x000fec0003800000 */
[----:B------:R4:W5:Y:S02]  /*2680*/  LDG.E.LTC128B R108, desc[UR20][R24.64] ;  /* 0x00000014186c7981 */ /* 0x000964000c1e1920 */
.L_x_38:
[----:B------:R-:W-:Y:S05]  /*2690*/  BSYNC B1 ;  /* 0x0000000000017941 */ /* 0x000fea0003800000 */
.L_x_37:
[----:B-----5:R-:W-:Y:S01]  /*26a0*/  FMUL R99, R108, R15 ;  /* 0x0000000f6c637220 */ /* 0x020fe20000400000 */
[----:B---3--:R-:W-:Y:S01]  /*26b0*/  IADD3.X R27, R91, UR13, RZ, P5, !PT ;  /* 0x0000000d5b1b7c10 */ /* 0x008fe2000affe4ff */
[----:B------:R-:W-:Y:S01]  /*26c0*/  BSSY B1, `(.L_x_39) ;  /* 0x0000009000017945 */ /* 0x000fe20003800000 */
[----:B------:R-:W-:Y:S01]  /*26d0*/  ISETP.GT.AND P2, PT, R4, RZ, P1 ;  /* 0x000000ff0400720c */ /* 0x000fe20000f44270 */
[----:B--2---:R-:W-:Y:S01]  /*26e0*/  FFMA R101, R28, R14, R99 ;  /* 0x0000000e1c657223 */ /* 0x004fe20000000063 */
[----:B------:R-:W-:Y:S02]  /*26f0*/  IADD3 R98, P6, R92, UR12, RZ ;  /* 0x0000000c5c627c10 */ /* 0x000fe4000ffde0ff */
[----:B------:R-:W-:Y:S02]  /*2700*/  IADD3 R100, P5, R96, UR15, RZ ;  /* 0x0000000f60647c10 */ /* 0x000fe4000ffbe0ff */
[----:B------:R2:W-:Y:S01]  /*2710*/  @P3 STG.E desc[UR20][R26.64], R101 ;  /* 0x000000651a003986 */ /* 0x0005e2000c101914 */
[----:B------:R-:W-:-:S06]  /*2720*/  IADD3.X R99, R93, UR7, RZ, P6, !PT ;  /* 0x000000075d637c10 */ /* 0x000fcc000b7fe4ff */
[----:B------:R-:W-:Y:S05]  /*2730*/  @!P2 BRA `(.L_x_40) ;  /* 0x000000000004a947 */ /* 0x000fea0003800000 */
[----:B------:R3:W5:Y:S02]  /*2740*/  LDG.E.LTC128B R108, desc[UR20][R98.64] ;  /* 0x00000014626c7981 */ /* 0x000764000c1e1920 */
.L_x_40:
[----:B------:R-:W-:Y:S05]  /*2750*/  BSYNC B1 ;  /* 0x0000000000017941 */ /* 0x000fea0003800000 */
.L_x_39:
[----:B-----5:R-:W-:Y:S01]  /*2760*/  FMUL R0, R108, R15 ;  /* 0x0000000f6c007220 */ /* 0x020fe20000400000 */
[----:B--2---:R-:W-:Y:S01]  /*2770*/  IADD3.X R101, R97, UR13, RZ, P5, !PT ;  /* 0x0000000d61657c10 */ /* 0x004fe2000affe4ff */
[----:B------:R-:W-:Y:S01]  /*2780*/  BSSY B1, `(.L_x_41) ;  /* 0x0000009000017945 */ /* 0x000fe20003800000 */
[----:B------:R-:W-:Y:S01]  /*2790*/  ISETP.GT.AND P0, PT, R4, 0x8, P0 ;  /* 0x000000080400780c */ /* 0x000fe20000704270 */
[----:B------:R-:W-:Y:S01]  /*27a0*/  FFMA R103, R29, R14, R0 ;  /* 0x0000000e1d677223 */ /* 0x000fe20000000000 */
[----:B------:R-:W-:Y:S02]  /*27b0*/  IADD3 R28, P3, R94, UR26, RZ ;  /* 0x0000001a5e1c7c10 */ /* 0x000fe4000ff7e0ff */
[----:B------:R-:W-:Y:S02]  /*27c0*/  IADD3 R102, P5, R90, UR25, RZ ;  /* 0x000000195a667c10 */ /* 0x000fe4000ffbe0ff */
[----:B------:R2:W-:Y:S01]  /*27d0*/  @P2 STG.E desc[UR20][R100.64], R103 ;  /* 0x0000006764002986 */ /* 0x0005e2000c101914 */
[----:B------:R-:W-:-:S06]  /*27e0*/  IADD3.X R29, R95, UR29, RZ, P3, !PT ;  /* 0x0000001d5f1d7c10 */ /* 0x000fcc0009ffe4ff */
[----:B------:R-:W-:Y:S05]  /*27f0*/  @!P0 BRA `(.L_x_42) ;  /* 0x0000000000048947 */ /* 0x000fea0003800000 */
[----:B------:R0:W5:Y:S02]  /*2800*/  LDG.E.LTC128B R108, desc[UR20][R28.64] ;  /* 0x000000141c6c7981 */ /* 0x000164000c1e1920 */
.L_x_42:
[----:B------:R-:W-:Y:S05]  /*2810*/  BSYNC B1 ;  /* 0x0000000000017941 */ /* 0x000fea0003800000 */
.L_x_41:
[----:B0----5:R-:W-:Y:S01]  /*2820*/  FMUL R29, R108, R15 ;  /* 0x0000000f6c1d7220 */ /* 0x021fe20000400000 */
[----:B--2---:R-:W-:Y:S01]  /*2830*/  IADD3.X R103, R91, UR28, RZ, P5, !PT ;  /* 0x0000001c5b677c10 */ /* 0x004fe2000affe4ff */
[----:B------:R-:W-:Y:S01]  /*2840*/  BSSY B1, `(.L_x_43) ;  /* 0x0000008000017945 */ /* 0x000fe20003800000 */
[----:B------:R-:W-:Y:S01]  /*2850*/  ISETP.GT.AND P2, PT, R4, 0x8, P1 ;  /* 0x000000080400780c */ /* 0x000fe20000f44270 */
[----:B------:R-:W-:Y:S01]  /*2860*/  FFMA R91, R30, R14, R29 ;  /* 0x0000000e1e5b7223 */ /* 0x000fe2000000001d */
[----:B------:R-:W-:-:S04]  /*2870*/  IADD3 R28, P1, R92, UR26, RZ ;  /* 0x0000001a5c1c7c10 */ /* 0x000fc8000ff3e0ff */
[----:B------:R0:W-:Y:S01]  /*2880*/  @P0 STG.E desc[UR20][R102.64], R91 ;  /* 0x0000005b66000986 */ /* 0x0001e2000c101914 */
[----:B------:R-:W-:-:S06]  /*2890*/  IADD3.X R29, R93, UR29, RZ, P1, !PT ;  /* 0x0000001d5d1d7c10 */ /* 0x000fcc0008ffe4ff */
[----:B------:R-:W-:Y:S05]  /*28a0*/  @!P2 BRA `(.L_x_44) ;  /* 0x000000000004a947 */ /* 0x000fea0003800000 */
[----:B------:R2:W5:Y:S02]  /*28b0*/  LDG.E.LTC128B R108, desc[UR20][R28.64] ;  /* 0x000000141c6c7981 */ /* 0x000564000c1e1920 */
.L_x_44:
[----:B------:R-:W-:Y:S05]  /*28c0*/  BSYNC B1 ;  /* 0x0000000000017941 */ /* 0x000fea0003800000 */
.L_x_43:
[----:B-----5:R-:W-:Y:S01]  /*28d0*/  FMUL R0, R108, R15 ;  /* 0x0000000f6c007220 */ /* 0x020fe20000400000 */
[----:B--2---:R-:W-:Y:S01]  /*28e0*/  IADD3 R28, P5, R96, UR25, RZ ;  /* 0x00000019601c7c10 */ /* 0x004fe2000ffbe0ff */
[----:B------:R-:W-:Y:S01]  /*28f0*/  BSSY B1, `(.L_x_45) ;  /* 0x000000c000017945 */ /* 0x000fe20003800000 */
[----:B------:R-:W-:Y:S01]  /*2900*/  ISETP.GT.AND P1, PT, R5, 0x10, PT ;  /* 0x000000100500780c */ /* 0x000fe20003f24270 */
[----:B0-----:R-:W-:Y:S01]  /*2910*/  FFMA R91, R31, R14, R0 ;  /* 0x0000000e1f5b7223 */ /* 0x001fe20000000000 */
[----:B------:R-:W-:Y:S02]  /*2920*/  IADD3.X R29, R97, UR28, RZ, P5, !PT ;  /* 0x0000001c611d7c10 */ /* 0x000fe4000affe4ff */
[----:B------:R-:W-:Y:S02]  /*2930*/  ISETP.GT.AND P3, PT, R4, RZ, P1 ;  /* 0x000000ff0400720c */ /* 0x000fe40000f64270 */
[----:B------:R-:W-:Y:S01]  /*2940*/  IADD3 R30, P6, R24, UR12, RZ ;  /* 0x0000000c181e7c10 */ /* 0x000fe2000ffde0ff */
[----:B------:R0:W-:Y:S01]  /*2950*/  @P2 STG.E desc[UR20][R28.64], R91 ;  /* 0x0000005b1c002986 */ /* 0x0001e2000c101914 */
[----:B------:R-:W-:-:S02]  /*2960*/  ISETP.GT.AND P0, PT, R5, 0x11, PT ;  /* 0x000000110500780c */ /* 0x000fc40003f04270 */
[----:B------:R-:W-:Y:S02]  /*2970*/  IADD3 R90, P5, R26, UR15, RZ ;  /* 0x0000000f1a5a7c10 */ /* 0x000fe4000ffbe0ff */
[----:B------:R-:W-:-:S05]  /*2980*/  IADD3.X R31, R25, UR7, RZ, P6, !PT ;  /* 0x00000007191f7c10 */ /* 0x000fca000b7fe4ff */
[----:B------:R-:W-:Y:S06]  /*2990*/  @!P3 BRA `(.L_x_46) ;  /* 0x000000000004b947 */ /* 0x000fec0003800000 */
[----:B------:R2:W5:Y:S02]  /*29a0*/  LDG.E.LTC128B R108, desc[UR20][R30.64] ;  /* 0x000000141e6c7981 */ /* 0x000564000c1e1920 */
.L_x_46:
[----:B------:R-:W-:Y:S05]  /*29b0*/  BSYNC B1 ;  /* 0x0000000000017941 */ /* 0x000fea0003800000 */
.L_x_45:
[----:B0----5:R-:W-:Y:S01]  /*29c0*/  FMUL R29, R108, R15 ;  /* 0x0000000f6c1d7220 */ /* 0x021fe20000400000 */
[----:B------:R-:W-:Y:S01]  /*29d0*/  IADD3.X R91, R27, UR13, RZ, P5, !PT ;  /* 0x0000000d1b5b7c10 */ /* 0x000fe2000affe4ff */
[----:B------:R-:W-:Y:S01]  /*29e0*/  BSSY B1, `(.L_x_47) ;  /* 0x0000009000017945 */ /* 0x000fe20003800000 */
[----:B------:R-:W-:Y:S01]  /*29f0*/  ISETP.GT.AND P2, PT, R4, RZ, P0 ;  /* 0x000000ff0400720c */ /* 0x000fe20000744270 */
[----:B------:R-:W-:Y:S01]  /*2a00*/  FFMA R93, R32, R14, R29 ;  /* 0x0000000e205d7223 */ /* 0x000fe2000000001d */
[----:B------:R-:W-:Y:S02]  /*2a10*/  IADD3 R28, P6, R98, UR12, RZ ;  /* 0x0000000c621c7c10 */ /* 0x000fe4000ffde0ff */
[----:B------:R-:W-:Y:S02]  /*2a20*/  IADD3 R92, P5, R100, UR15, RZ ;  /* 0x0000000f645c7c10 */ /* 0x000fe4000ffbe0ff */
[----:B------:R0:W-:Y:S01]  /*2a30*/  @P3 STG.E desc[UR20][R90.64], R93 ;  /* 0x0000005d5a003986 */ /* 0x0001e2000c101914 */
[----:B------:R-:W-:-:S06]  /*2a40*/  IADD3.X R29, R99, UR7, RZ, P6, !PT ;  /* 0x00000007631d7c10 */ /* 0x000fcc000b7fe4ff */
[----:B------:R-:W-:Y:S05]  /*2a50*/  @!P2 BRA `(.L_x_48) ;  /* 0x000000000004a947 */ /* 0x000fea0003800000 */
[----:B------:R0:W5:Y:S02]  /*2a60*/  LDG.E.LTC128B R108, desc[UR20][R28.64] ;  /* 0x000000141c6c7981 */ /* 0x000164000c1e1920 */
.L_x_48:
[----:B------:R-:W-:Y:S05]  /*2a70*/  BSYNC B1 ;  /* 0x0000000000017941 */ /* 0x000fea0003800000 */
.L_x_47:
[----:B-----5:R-:W-:Y:S01]  /*2a80*/  FMUL R0, R108, R15 ;  /* 0x0000000f6c007220 */ /* 0x020fe20000400000 */
[----:B0-----:R-:W-:Y:S01]  /*2a90*/  IADD3.X R93, R101, UR13, RZ, P5, !PT ;  /* 0x0000000d655d7c10 */ /* 0x001fe2000affe4ff */
[----:B------:R-:W-:Y:S01]  /*2aa0*/  BSSY B1, `(.L_x_49) ;  /* 0x0000009000017945 */ /* 0x000fe20003800000 */
[----:B------:R-:W-:Y:S01]  /*2ab0*/  ISETP.GT.AND P1, PT, R4, 0x8, P1 ;  /* 0x000000080400780c */ /* 0x000fe20000f24270 */
[----:B------:R-:W-:Y:S01]  /*2ac0*/  FFMA R33, R33, R14, R0 ;  /* 0x0000000e21217223 */ /* 0x000fe20000000000 */
[----:B----4-:R-:W-:Y:S02]  /*2ad0*/  IADD3 R24, P3, R24, UR26, RZ ;  /* 0x0000001a18187c10 */ /* 0x010fe4000ff7e0ff */
[----:B------:R-:W-:Y:S02]  /*2ae0*/  IADD3 R32, P5, R26, UR25, RZ ;  /* 0x000000191a207c10 */ /* 0x000fe4000ffbe0ff */
[----:B------:R0:W-:Y:S01]  /*2af0*/  @P2 STG.E desc[UR20][R92.64], R33 ;  /* 0x000000215c002986 */ /* 0x0001e2000c101914 */
[----:B------:R-:W-:-:S06]  /*2b00*/  IADD3.X R25, R25, UR29, RZ, P3, !PT ;  /* 0x0000001d19197c10 */ /* 0x000fcc0009ffe4ff */
[----:B------:R-:W-:Y:S05]  /*2b10*/  @!P1 BRA `(.L_x_50) ;  /* 0x0000000000049947 */ /* 0x000fea0003800000 */
[----:B------:R4:W5:Y:S02]  /*2b20*/  LDG.E.LTC128B R108, desc[UR20][R24.64] ;  /* 0x00000014186c7981 */ /* 0x000964000c1e1920 */
.L_x_50:
[----:B------:R-:W-:Y:S05]  /*2b30*/  BSYNC B1 ;  /* 0x0000000000017941 */ /* 0x000fea0003800000 */
.L_x_49:
[----:B----45:R-:W-:Y:S01]  /*2b40*/  FMUL R25, R108, R15 ;  /* 0x0000000f6c197220 */ /* 0x030fe20000400000 */
[----:B0-----:R-:W-:Y:S01]  /*2b50*/  IADD3.X R33, R27, UR28, RZ, P5, !PT ;  /* 0x0000001c1b217c10 */ /* 0x001fe2000affe4ff */
        /* <DEDUP_REMOVED lines=8> */
.L_x_52:
[----:B------:R-:W-:Y:S05]  /*2be0*/  BSYNC B1 ;  /* 0x0000000000017941 */ /* 0x000fea0003800000 */
.L_x_51:
[----:B-----5:R-:W-:Y:S01]  /*2bf0*/  FMUL R0, R108, R15 ;  /* 0x0000000f6c007220 */ /* 0x020fe20000400000 */
[----:B----4-:R-:W-:Y:S01]  /*2c00*/  IADD3 R24, P5, R100, UR25, RZ ;  /* 0x0000001964187c10 */ /* 0x010fe2000ffbe0ff */
[----:B------:R-:W-:Y:S01]  /*2c10*/  BSSY B1, `(.L_x_53) ;  /* 0x000000c000017945 */ /* 0x000fe20003800000 */
[----:B------:R-:W-:Y:S01]  /*2c20*/  ISETP.GT.AND P1, PT, R5, 0x18, PT ;  /* 0x000000180500780c */ /* 0x000fe20003f24270 */
[----:B------:R-:W-:Y:S01]  /*2c30*/  FFMA R35, R35, R14, R0 ;  /* 0x0000000e23237223 */ /* 0x000fe20000000000 */
[----:B------:R-:W-:Y:S02]  /*2c40*/  IADD3.X R25, R101, UR28, RZ, P5, !PT ;  /* 0x0000001c65197c10 */ /* 0x000fe4000affe4ff */
[----:B------:R-:W-:Y:S02]  /*2c50*/  ISETP.GT.AND P3, PT, R4, RZ, P1 ;  /* 0x000000ff0400720c */ /* 0x000fe40000f64270 */
[----:B------:R-:W-:Y:S01]  /*2c60*/  IADD3 R26, P6, R30, UR12, RZ ;  /* 0x0000000c1e1a7c10 */ /* 0x000fe2000ffde0ff */
[----:B------:R4:W-:Y:S01]  /*2c70*/  @P2 STG.E desc[UR20][R24.64], R35 ;  /* 0x0000002318002986 */ /* 0x0009e2000c101914 */
[----:B------:R-:W-:-:S02]  /*2c80*/  ISETP.GT.AND P0, PT, R5, 0x19, PT ;  /* 0x000000190500780c */ /* 0x000fc40003f04270 */
[----:B0-----:R-:W-:Y:S02]  /*2c90*/  IADD3 R32, P5, R90, UR15, RZ ;  /* 0x0000000f5a207c10 */ /* 0x001fe4000ffbe0ff */
[----:B------:R-:W-:-:S05]  /*2ca0*/  IADD3.X R27, R31, UR7, RZ, P6, !PT ;  /* 0x000000071f1b7c10 */ /* 0x000fca000b7fe4ff */
[----:B------:R-:W-:Y:S06]  /*2cb0*/  @!P3 BRA `(.L_x_54) ;  /* 0x000000000004b947 */ /* 0x000fec0003800000 */
[----:B------:R0:W5:Y:S02]  /*2cc0*/  LDG.E.LTC128B R108, desc[UR20][R26.64] ;  /* 0x000000141a6c7981 */ /* 0x000164000c1e1920 */
.L_x_54:
[----:B------:R-:W-:Y:S05]  /*2cd0*/  BSYNC B1 ;  /* 0x0000000000017941 */ /* 0x000fea0003800000 */
.L_x_53:
[----:B----45:R-:W-:Y:S01]  /*2ce0*/  FMUL R25, R108, R15 ;  /* 0x0000000f6c197220 */ /* 0x030fe20000400000 */
        /* <DEDUP_REMOVED lines=10> */
.L_x_56:
[----:B------:R-:W-:Y:S05]  /*2d90*/  BSYNC B1 ;  /* 0x0000000000017941 */ /* 0x000fea0003800000 */
.L_x_55:
[----:B-----5:R-:W-:Y:S01]  /*2da0*/  FMUL R0, R108, R15 ;  /* 0x0000000f6c007220 */ /* 0x020fe20000400000 */
[----:B----4-:R-:W-:Y:S01]  /*2db0*/  IADD3.X R35, R93, UR13, RZ, P5, !PT ;  /* 0x0000000d5d237c10 */ /* 0x010fe2000affe4ff */
[----:B------:R-:W-:Y:S01]  /*2dc0*/  BSSY B1, `(.L_x_57) ;  /* 0x0000009000017945 */ /* 0x000fe20003800000 */
[----:B------:R-:W-:Y:S01]  /*2dd0*/  ISETP.GT.AND P1, PT, R4, 0x8, P1 ;  /* 0x000000080400780c */ /* 0x000fe20000f24270 */
[----:B------:R-:W-:Y:S01]  /*2de0*/  FFMA R37, R37, R14, R0 ;  /* 0x0000000e25257223 */ /* 0x000fe20000000000 */
[----:B--2---:R-:W-:Y:S02]  /*2df0*/  IADD3 R30, P3, R30, UR26, RZ ;  /* 0x0000001a1e1e7c10 */ /* 0x004fe4000ff7e0ff */
[----:B------:R-:W-:Y:S02]  /*2e00*/  IADD3 R36, P5, R90, UR25, RZ ;  /* 0x000000195a247c10 */ /* 0x000fe4000ffbe0ff */
[----:B------:R2:W-:Y:S01]  /*2e10*/  @P2 STG.E desc[UR20][R34.64], R37 ;  /* 0x0000002522002986 */ /* 0x0005e2000c101914 */
[----:B------:R-:W-:-:S06]  /*2e20*/  IADD3.X R31, R31, UR29, RZ, P3, !PT ;  /* 0x0000001d1f1f7c10 */ /* 0x000fcc0009ffe4ff */
[----:B------:R-:W-:Y:S05]  /*2e30*/  @!P1 BRA `(.L_x_58) ;  /* 0x0000000000049947 */ /* 0x000fea0003800000 */
[----:B------:R4:W5:Y:S02]  /*2e40*/  LDG.E.LTC128B R108, desc[UR20][R30.64] ;  /* 0x000000141e6c7981 */ /* 0x000964000c1e1920 */
.L_x_58:
[----:B------:R-:W-:Y:S05]  /*2e50*/  BSYNC B1 ;  /* 0x0000000000017941 */ /* 0x000fea0003800000 */
.L_x_57:
[----:B----45:R-:W-:Y:S01]  /*2e60*/  FMUL R31, R108, R15 ;  /* 0x0000000f6c1f7220 */ /* 0x030fe20000400000 */
        /* <DEDUP_REMOVED lines=9> */
.L_x_60:
[----:B------:R-:W-:Y:S05]  /*2f00*/  BSYNC B1 ;  /* 0x0000000000017941 */ /* 0x000fea0003800000 */
.L_x_59:
        /* <DEDUP_REMOVED lines=10> */
[----:B--2---:R-:W-:Y:S02]  /*2fb0*/  IADD3 R36, P5, R32, UR15, RZ ;  /* 0x0000000f20247c10 */ /* 0x004fe4000ffbe0ff */
[----:B------:R-:W-:-:S05]  /*2fc0*/  IADD3.X R31, R27, UR7, RZ, P6, !PT ;  /* 0x000000071b1f7c10 */ /* 0x000fca000b7fe4ff */
[----:B------:R-:W-:Y:S06]  /*2fd0*/  @!P3 BRA `(.L_x_62) ;  /* 0x000000000004b947 */ /* 0x000fec0003800000 */
[----:B------:R2:W5:Y:S02]  /*2fe0*/  LDG.E.LTC128B R108, desc[UR20][R30.64] ;  /* 0x000000141e6c7981 */ /* 0x000564000c1e1920 */
.L_x_62:
[----:B------:R-:W-:Y:S05]  /*2ff0*/  BSYNC B1 ;  /* 0x0000000000017941 */ /* 0x000fea0003800000 */
.L_x_61:
        /* <DEDUP_REMOVED lines=11> */
.L_x_64:
[----:B------:R-:W-:Y:S05]  /*30b0*/  BSYNC B1 ;  /* 0x0000000000017941 */ /* 0x000fea0003800000 */
.L_x_63:
[----:B-----5:R-:W-:Y:S01]  /*30c0*/  FMUL R0, R108, R15 ;  /* 0x0000000f6c007220 */ /* 0x020fe20000400000 */
[----:B----4-:R-:W-:Y:S01]  /*30d0*/  IADD3.X R39, R35, UR13, RZ, P5, !PT ;  /* 0x0000000d23277c10 */ /* 0x010fe2000affe4ff */
[----:B------:R-:W-:Y:S01]  /*30e0*/  BSSY B1, `(.L_x_65) ;  /* 0x0000009000017945 */ /* 0x000fe20003800000 */
[----:B------:R-:W-:Y:S01]  /*30f0*/  ISETP.GT.AND P1, PT, R4, 0x8, P1 ;  /* 0x000000080400780c */ /* 0x000fe20000f24270 */
[----:B------:R-:W-:Y:S01]  /*3100*/  FFMA R41, R41, R14, R0 ;  /* 0x0000000e29297223 */ /* 0x000fe20000000000 */
[----:B0-----:R-:W-:Y:S02]  /*3110*/  IADD3 R26, P3, R26, UR26, RZ ;  /* 0x0000001a1a1a7c10 */ /* 0x001fe4000ff7e0ff */
[----:B------:R-:W-:Y:S02]  /*3120*/  IADD3 R40, P5, R32, UR25, RZ ;  /* 0x0000001920287c10 */ /* 0x000fe4000ffbe0ff */
[----:B------:R0:W-:Y:S01]  /*3130*/  @P2 STG.E desc[UR20][R38.64], R41 ;  /* 0x0000002926002986 */ /* 0x0001e2000c101914 */
[----:B------:R-:W-:-:S06]  /*3140*/  IADD3.X R27, R27, UR29, RZ, P3, !PT ;  /* 0x0000001d1b1b7c10 */ /* 0x000fcc0009ffe4ff */
[----:B------:R-:W-:Y:S05]  /*3150*/  @!P1 BRA `(.L_x_66) ;  /* 0x0000000000049947 */ /* 0x000fea0003800000 */
[----:B------:R4:W5:Y:S02]  /*3160*/  LDG.E.LTC128B R108, desc[UR20][R26.64] ;  /* 0x000000141a6c7981 */ /* 0x000964000c1e1920 */
.L_x_66:
[----:B------:R-:W-:Y:S05]  /*3170*/  BSYNC B1 ;  /* 0x0000000000017941 */ /* 0x000fea0003800000 */
.L_x_65:
        /* <DEDUP_REMOVED lines=10> */
.L_x_68:
[----:B------:R-:W-:Y:S05]  /*3220*/  BSYNC B1 ;  /* 0x0000000000017941 */ /* 0x000fea0003800000 */
.L_x_67:
        /* <DEDUP_REMOVED lines=10> */
[----:B------:R-:W-:Y:S02]  /*32d0*/  IADD3 R32, P5, R36, UR15, RZ ;  /* 0x0000000f24207c10 */ /* 0x000fe4000ffbe0ff */
[----:B0-----:R-:W-:-:S05]  /*32e0*/  IADD3.X R27, R31, UR7, RZ, P6, !PT ;  /* 0x000000071f1b7c10 */ /* 0x001fca000b7fe4ff */
[----:B------:R-:W-:Y:S06]  /*32f0*/  @!P3 BRA `(.L_x_70) ;  /* 0x000000000004b947 */ /* 0x000fec0003800000 */
[----:B------:R0:W5:Y:S02]  /*3300*/  LDG.E.LTC128B R108, desc[UR20][R26.64] ;  /* 0x000000141a6c7981 */ /* 0x000164000c1e1920 */
.L_x_70:
[----:B------:R-:W-:Y:S05]  /*3310*/  BSYNC B1 ;  /* 0x0000000000017941 */ /* 0x000fea0003800000 */
.L_x_69:
        /* <DEDUP_REMOVED lines=11> */
.L_x_72:
[----:B------:R-:W-:Y:S05]  /*33d0*/  BSYNC B1 ;  /* 0x0000000000017941 */ /* 0x000fea0003800000 */
.L_x_71:
        /* <DEDUP_REMOVED lines=11> */
.L_x_74:
[----:B------:R-:W-:Y:S05]  /*3490*/  BSYNC B1 ;  /* 0x0000000000017941 */ /* 0x000fea0003800000 */
.L_x_73:
[----:B----45:R-:W-:Y:S01]  /*34a0*/  FMUL R31, R108, R15 ;  /* 0x0000000f6c1f7220 */ /* 0x030fe20000400000 */
[----:B------:R-:W-:Y:S01]  /*34b0*/  IADD3.X R41, R37, UR28, RZ, P5, !PT ;  /* 0x0000001c25297c10 */ /* 0x000fe2000affe4ff */
        /* <DEDUP_REMOVED lines=8> */
.L_x_76:
[----:B------:R-:W-:Y:S05]  /*3540*/  BSYNC B1 ;  /* 0x0000000000017941 */ /* 0x000fea0003800000 */
.L_x_75:
[----:B-----5:R-:W-:Y:S01]  /*3550*/  FMUL R0, R108, R15 ;  /* 0x0000000f6c007220 */ /* 0x020fe20000400000 */
[----:B0-----:R-:W-:Y:S01]  /*3560*/  IADD3 R28, P5, R38, UR25, RZ ;  /* 0x00000019261c7c10 */ /* 0x001fe2000ffbe0ff */
        /* <DEDUP_REMOVED lines=9> */
[----:B----4-:R-:W-:-:S05]  /*3600*/  IADD3.X R31, R27, UR7, RZ, P6, !PT ;  /* 0x000000071b1f7c10 */ /* 0x010fca000b7fe4ff */
[----:B------:R-:W-:Y:S06]  /*3610*/  @!P3 BRA `(.L_x_78) ;  /* 0x000000000004b947 */ /* 0x000fec0003800000 */
[----:B------:R4:W5:Y:S02]  /*3620*/  LDG.E.LTC128B R108, desc[UR20][R30.64] ;  /* 0x000000141e6c7981 */ /* 0x000964000c1e1920 */
.L_x_78:
[----:B------:R-:W-:Y:S05]  /*3630*/  BSYNC B1 ;  /* 0x0000000000017941 */ /* 0x000fea0003800000 */
.L_x_77:
        /* <DEDUP_REMOVED lines=11> */
.L_x_80:
[----:B------:R-:W-:Y:S05]  /*36f0*/  BSYNC B1 ;  /* 0x0000000000017941 */ /* 0x000fea0003800000 */
.L_x_79:
[----:B-----5:R-:W-:Y:S01]  /*3700*/  FMUL R0, R108, R15 ;  /* 0x0000000f6c007220 */ /* 0x020fe20000400000 */
[----:B0-----:R-:W-:Y:S01]  /*3710*/  IADD3.X R39, R35, UR13, RZ, P5, !PT ;  /* 0x0000000d23277c10 */ /* 0x001fe2000affe4ff */
        /* <DEDUP_REMOVED lines=9> */
.L_x_82:
[----:B------:R-:W-:Y:S05]  /*37b0*/  BSYNC B1 ;  /* 0x0000000000017941 */ /* 0x000fea0003800000 */
.L_x_81:
[----:B0----5:R-:W-:Y:S01]  /*37c0*/  FMUL R27, R108, R15 ;  /* 0x0000000f6c1b7220 */ /* 0x021fe20000400000 */
        /* <DEDUP_REMOVED lines=9> */
.L_x_84:
[----:B------:R-:W-:Y:S05]  /*3860*/  BSYNC B1 ;  /* 0x0000000000017941 */ /* 0x000fea0003800000 */
.L_x_83:
        /* <DEDUP_REMOVED lines=14> */
.L_x_86:
[----:B------:R-:W-:Y:S05]  /*3950*/  BSYNC B1 ;  /* 0x0000000000017941 */ /* 0x000fea0003800000 */
.L_x_85:
[----:B0----5:R-:W-:Y:S01]  /*3960*/  FMUL R25, R108, R15 ;  /* 0x0000000f6c197220 */ /* 0x021fe20000400000 */
[----:B------:R-:W-:Y:S01]  /*3970*/  IADD3.X R33, R37, UR13, RZ, P5, !PT ;  /* 0x0000000d25217c10 */ /* 0x000fe2000affe4ff */
        /* <DEDUP_REMOVED lines=9> */
.L_x_88:
[----:B------:R-:W-:Y:S05]  /*3a10*/  BSYNC B1 ;  /* 0x0000000000017941 */ /* 0x000fea0003800000 */
.L_x_87:
        /* <DEDUP_REMOVED lines=11> */
.L_x_90:
[----:B------:R-:W-:Y:S05]  /*3ad0*/  BSYNC B1 ;  /* 0x0000000000017941 */ /* 0x000fea0003800000 */
.L_x_89:
        /* <DEDUP_REMOVED lines=10> */
.L_x_92:
[----:B------:R-:W-:Y:S05]  /*3b80*/  BSYNC B1 ;  /* 0x0000000000017941 */ /* 0x000fea0003800000 */
.L_x_91:
        /* <DEDUP_REMOVED lines=14> */
.L_x_94:
[----:B------:R-:W-:Y:S05]  /*3c70*/  BSYNC B1 ;  /* 0x0000000000017941 */ /* 0x000fea0003800000 */
.L_x_93:
        /* <DEDUP_REMOVED lines=11> */
.L_x_96:
[----:B------:R-:W-:Y:S05]  /*3d30*/  BSYNC B1 ;  /* 0x0000000000017941 */ /* 0x000fea0003800000 */
.L_x_95:
        /* <DEDUP_REMOVED lines=11> */
.L_x_98:
[----:B------:R-:W-:Y:S05]  /*3df0*/  BSYNC B1 ;  /* 0x0000000000017941 */ /* 0x000fea0003800000 */
.L_x_97:
[----:B0----5:R-:W-:Y:S01]  /*3e00*/  FMUL R27, R108, R15 ;  /* 0x0000000f6c1b7220 */ /* 0x021fe20000400000 */
[----:B------:R-:W-:Y:S01]  /*3e10*/  IADD3.X R41, R33, UR28, RZ, P5, !PT ;  /* 0x0000001c21297c10 */ /* 0x000fe2000affe4ff */
[----:B------:R-:W-:Y:S01]  /*3e20*/  BSSY B1, `(.L_x_99) ;  /* 0x0000008000017945 */ /* 0x000fe20003800000 */
[----:B------:R-:W-:Y:S01]  /*3e30*/  ISETP.GT.AND P2, PT, R4, 0x8, P0 ;  /* 0x000000080400780c */ /* 0x000fe20000744270 */
[----:B------:R-:W-:Y:S01]  /*3e40*/  FFMA R27, R58, R14, R27 ;  /* 0x0000000e3a1b7223 */ /* 0x000fe2000000001b */
[----:B--2---:R-:W-:-:S04]  /*3e50*/  IADD3 R24, P0, R24, UR26, RZ ;  /* 0x0000001a18187c10 */ /* 0x004fc8000ff1e0ff */
[----:B------:R0:W-:Y:S01]  /*3e60*/  @P1 STG.E desc[UR20][R40.64], R27 ;  /* 0x0000001b28001986 */ /* 0x0001e2000c101914 */
[----:B------:R-:W-:-:S06]  /*3e70*/  IADD3.X R25, R25, UR29, RZ, P0, !PT ;  /* 0x0000001d19197c10 */ /* 0x000fcc00087fe4ff */
[----:B------:R-:W-:Y:S05]  /*3e80*/  @!P2 BRA `(.L_x_100) ;  /* 0x000000000004a947 */ /* 0x000fea0003800000 */
[----:B------:R2:W5:Y:S02]  /*3e90*/  LDG.E.LTC128B R108, desc[UR20][R24.64] ;  /* 0x00000014186c7981 */ /* 0x000564000c1e1920 */
.L_x_100:
[----:B------:R-:W-:Y:S05]  /*3ea0*/  BSYNC B1 ;  /* 0x0000000000017941 */ /* 0x000fea0003800000 */
.L_x_99:
[----:B-----5:R-:W-:Y:S01]  /*3eb0*/  FMUL R0, R108, R15 ;  /* 0x0000000f6c007220 */ /* 0x020fe20000400000 */
[----:B--2---:R-:W-:Y:S01]  /*3ec0*/  IADD3 R24, P5, R34, UR25, RZ ;  /* 0x0000001922187c10 */ /* 0x004fe2000ffbe0ff */
        /* <DEDUP_REMOVED lines=12> */
.L_x_102:
[----:B------:R-:W-:Y:S05]  /*3f90*/  BSYNC B1 ;  /* 0x0000000000017941 */ /* 0x000fea0003800000 */
.L_x_101:
[----:B--2--5:R-:W-:Y:S01]  /*3fa0*/  FMUL R25, R108, R15 ;  /* 0x0000000f6c197220 */ /* 0x024fe20000400000 */
        /* <DEDUP_REMOVED lines=10> */
.L_x_104:
[----:B------:R-:W-:Y:S05]  /*4050*/  BSYNC B1 ;  /* 0x0000000000017941 */ /* 0x000fea0003800000 */
.L_x_103:
[----:B-----5:R-:W-:Y:S01]  /*4060*/  FMUL R0, R108, R15 ;  /* 0x0000000f6c007220 */ /* 0x020fe20000400000 */
[----:B--2---:R-:W-:Y:S01]  /*4070*/  IADD3.X R35, R39, UR13, RZ, P5, !PT ;  /* 0x0000000d27237c10 */ /* 0x004fe2000affe4ff */
        /* <DEDUP_REMOVED lines=9> */
.L_x_106:
[----:B------:R-:W-:Y:S05]  /*4110*/  BSYNC B1 ;  /* 0x0000000000017941 */ /* 0x000fea0003800000 */
.L_x_105:
        /* <DEDUP_REMOVED lines=10> */
.L_x_108:
[----:B------:R-:W-:Y:S05]  /*41c0*/  BSYNC B1 ;  /* 0x0000000000017941 */ /* 0x000fea0003800000 */
.L_x_107:
        /* <DEDUP_REMOVED lines=14> */
.L_x_110:
[----:B------:R-:W-:Y:S05]  /*42b0*/  BSYNC B1 ;  /* 0x0000000000017941 */ /* 0x000fea0003800000 */
.L_x_109:
        /* <DEDUP_REMOVED lines=11> */
.L_x_112:
[----:B------:R-:W-:Y:S05]  /*4370*/  BSYNC B1 ;  /* 0x0000000000017941 */ /* 0x000fea0003800000 */
.L_x_111:
        /* <DEDUP_REMOVED lines=11> */
.L_x_114:
[----:B------:R-:W-:Y:S05]  /*4430*/  BSYNC B1 ;  /* 0x0000000000017941 */ /* 0x000fea0003800000 */
.L_x_113:
        /* <DEDUP_REMOVED lines=10> */
.L_x_116:
[----:B------:R-:W-:Y:S05]  /*44e0*/  BSYNC B1 ;  /* 0x0000000000017941 */ /* 0x000fea0003800000 */
.L_x_115:
        /* <DEDUP_REMOVED lines=14> */
.L_x_118:
[----:B------:R-:W-:Y:S05]  /*45d0*/  BSYNC B1 ;  /* 0x0000000000017941 */ /* 0x000fea0003800000 */
.L_x_117:
        /* <DEDUP_REMOVED lines=11> */
.L_x_120:
[----:B------:R-:W-:Y:S05]  /*4690*/  BSYNC B1 ;  /* 0x0000000000017941 */ /* 0x000fea0003800000 */
.L_x_119:
        /* <DEDUP_REMOVED lines=11> */
.L_x_122:
[----:B------:R-:W-:Y:S05]  /*4750*/  BSYNC B1 ;  /* 0x0000000000017941 */ /* 0x000fea0003800000 */
.L_x_121:
        /* <DEDUP_REMOVED lines=10> */
.L_x_124:
[----:B------:R-:W-:Y:S05]  /*4800*/  BSYNC B1 ;  /* 0x0000000000017941 */ /* 0x000fea0003800000 */
.L_x_123:
        /* <DEDUP_REMOVED lines=14> */
.L_x_126:
[----:B------:R-:W-:Y:S05]  /*48f0*/  BSYNC B1 ;  /* 0x0000000000017941 */ /* 0x000fea0003800000 */
.L_x_125:
        /* <DEDUP_REMOVED lines=11> */
.L_x_128:
[----:B------:R-:W-:Y:S05]  /*49b0*/  BSYNC B1 ;  /* 0x0000000000017941 */ /* 0x000fea0003800000 */
.L_x_127:
        /* <DEDUP_REMOVED lines=11> */
.L_x_130:
[----:B------:R-:W-:Y:S05]  /*4a70*/  BSYNC B1 ;  /* 0x0000000000017941 */ /* 0x000fea0003800000 */
.L_x_129:
        /* <DEDUP_REMOVED lines=10> */
.L_x_132:
[----:B------:R-:W-:Y:S05]  /*4b20*/  BSYNC B1 ;  /* 0x0000000000017941 */ /* 0x000fea0003800000 */
.L_x_131:
        /* <DEDUP_REMOVED lines=14> */
.L_x_134:
[----:B------:R-:W-:Y:S05]  /*4c10*/  BSYNC B1 ;  /* 0x0000000000017941 */ /* 0x000fea0003800000 */
.L_x_133:
        /* <DEDUP_REMOVED lines=11> */
.L_x_136:
[----:B------:R-:W-:Y:S05]  /*4cd0*/  BSYNC B1 ;  /* 0x0000000000017941 */ /* 0x000fea0003800000 */
.L_x_135:
        /* <DEDUP_REMOVED lines=11> */
.L_x_138:
[----:B------:R-:W-:Y:S05]  /*4d90*/  BSYNC B1 ;  /* 0x0000000000017941 */ /* 0x000fea0003800000 */
.L_x_137:
        /* <DEDUP_REMOVED lines=10> */
.L_x_140:
[----:B------:R-:W-:Y:S05]  /*4e40*/  BSYNC B1 ;  /* 0x0000000000017941 */ /* 0x000fea0003800000 */
.L_x_139:
        /* <DEDUP_REMOVED lines=14> */
.L_x_142:
[----:B------:R-:W-:Y:S05]  /*4f30*/  BSYNC B1 ;  /* 0x0000000000017941 */ /* 0x000fea0003800000 */
.L_x_141:
[----:B0----5:R-:W-:Y:S01]  /*4f40*/  FMUL R29, R108, R15 ;  /* 0x0000000f6c1d7220 */ /* 0x021fe20000400000 */
[----:B------:R-:W-:Y:S01]  /*4f50*/  IADD3.X R37, R33, UR13, RZ, P6, !PT ;  /* 0x0000000d21257c10 */ /* 0x000fe2000b7fe4ff */
[----:B------:R-:W-:Y:S01]  /*4f60*/  BSSY B1, `(.L_x_143) ;  /* 0x0000008000017945 */ /* 0x000fe20003800000 */
[----:B------:R-:W-:Y:S01]  /*4f70*/  ISETP.GT.AND P2, PT, R4, RZ, P1 ;  /* 0x000000ff0400720c */ /* 0x000fe20000f44270 */
[----:B------:R-:W-:Y:S01]  /*4f80*/  FFMA R29, R80, R14, R29 ;  /* 0x0000000e501d7223 */ /* 0x000fe2000000001d */
[----:B------:R-:W-:-:S04]  /*4f90*/  IADD3 R40, P0, R24, UR12, RZ ;  /* 0x0000000c18287c10 */ /* 0x000fc8000ff1e0ff */
[----:B------:R0:W-:Y:S01]  /*4fa0*/  @P5 STG.E desc[UR20][R36.64], R29 ;  /* 0x0000001d24005986 */ /* 0x0001e2000c101914 */
[----:B------:R-:W-:-:S06]  /*4fb0*/  IADD3.X R41, R25, UR7, RZ, P0, !PT ;  /* 0x0000000719297c10 */ /* 0x000fcc00087fe4ff */
[----:B------:R-:W-:Y:S05]  /*4fc0*/  @!P2 BRA `(.L_x_144) ;  /* 0x000000000004a947 */ /* 0x000fea0003800000 */
[----:B------:R0:W5:Y:S02]  /*4fd0*/  LDG.E.LTC128B R108, desc[UR20][R40.64] ;  /* 0x00000014286c7981 */ /* 0x000164000c1e1920 */
.L_x_144:
[----:B------:R-:W-:Y:S05]  /*4fe0*/  BSYNC B1 ;  /* 0x0000000000017941 */ /* 0x000fea0003800000 */
.L_x_143:
[----:B-----5:R-:W-:Y:S01]  /*4ff0*/  FMUL R0, R108, R15 ;  /* 0x0000000f6c007220 */ /* 0x020fe20000400000 */
[----:B------:R-:W-:Y:S01]  /*5000*/  IADD3 R28, P5, R34, UR15, RZ ;  /* 0x0000000f221c7c10 */ /* 0x000fe2000ffbe0ff */
[----:B------:R-:W-:Y:S01]  /*5010*/  BSSY B1, `(.L_x_145) ;  /* 0x000000b000017945 */ /* 0x000fe20003800000 */
[----:B------:R-:W-:Y:S01]  /*5020*/  ISETP.GT.AND P3, PT, R4, 0x8, P3 ;  /* 0x000000080400780c */ /* 0x000fe20001f64270 */
[----:B------:R-:W-:Y:S01]  /*5030*/  FFMA R81, R81, R14, R0 ;  /* 0x0000000e51517223 */ /* 0x000fe20000000000 */
[----:B0-----:R-:W-:Y:S02]  /*5040*/  IADD3.X R29, R35, UR13, RZ, P5, !PT ;  /* 0x0000000d231d7c10 */ /* 0x001fe4000affe4ff */
[----:B------:R-:W-:Y:S02]  /*5050*/  IADD3 R26, P6, R26, UR26, RZ ;  /* 0x0000001a1a1a7c10 */ /* 0x000fe4000ffde0ff */
[----:B------:R-:W-:Y:S01]  /*5060*/  ISETP.GT.AND P0, PT, R5, 0x78, PT ;  /* 0x000000780500780c */ /* 0x000fe20003f04270 */
[----:B------:R0:W-:Y:S01]  /*5070*/  @P2 STG.E desc[UR20][R28.64], R81 ;  /* 0x000000511c002986 */ /* 0x0001e2000c101914 */
[----:B------:R-:W-:-:S02]  /*5080*/  IADD3 R38, P5, R32, UR25, RZ ;  /* 0x0000001920267c10 */ /* 0x000fc4000ffbe0ff */
[----:B------:R-:W-:-:S03]  /*5090*/  IADD3.X R27, R27, UR29, RZ, P6, !PT ;  /* 0x0000001d1b1b7c10 */ /* 0x000fc6000b7fe4ff */
[----:B------:R-:W-:Y:S08]  /*50a0*/  @!P3 BRA `(.L_x_146) ;  /* 0x000000000004b947 */ /* 0x000ff00003800000 */
[----:B------:R0:W5:Y:S02]  /*50b0*/  LDG.E.LTC128B R108, desc[UR20][R26.64] ;  /* 0x000000141a6c7981 */ /* 0x000164000c1e1920 */
.L_x_146:
[----:B------:R-:W-:Y:S05]  /*50c0*/  BSYNC B1 ;  /* 0x0000000000017941 */ /* 0x000fea0003800000 */
.L_x_145:
[----:B0----5:R-:W-:Y:S01]  /*50d0*/  FMUL R27, R108, R15 ;  /* 0x0000000f6c1b7220 */ /* 0x021fe20000400000 */
[----:B------:R-:W-:Y:S01]  /*50e0*/  IADD3.X R39, R33, UR28, RZ, P5, !PT ;  /* 0x0000001c21277c10 */ /* 0x000fe2000affe4ff */
[----:B------:R-:W-:Y:S01]  /*50f0*/  BSSY B1, `(.L_x_147) ;  /* 0x0000009000017945 */ /* 0x000fe20003800000 */
[----:B------:R-:W-:Y:S01]  /*5100*/  ISETP.GT.AND P1, PT, R4, 0x8, P1 ;  /* 0x000000080400780c */ /* 0x000fe20000f24270 */
[----:B------:R-:W-:Y:S01]  /*5110*/  FFMA R27, R82, R14, R27 ;  /* 0x0000000e521b7223 */ /* 0x000fe2000000001b */
[----:B------:R-:W-:Y:S02]  /*5120*/  IADD3 R24, P5, R24, UR26, RZ ;  /* 0x0000001a18187c10 */ /* 0x000fe4000ffbe0ff */
[----:B------:R-:W-:Y:S02]  /*5130*/  ISETP.GT.AND P2, PT, R5, 0x79, PT ;  /* 0x000000790500780c */ /* 0x000fe40003f44270 */
[----:B------:R0:W-:Y:S01]  /*5140*/  @P3 STG.E desc[UR20][R38.64], R27 ;  /* 0x0000001b26003986 */ /* 0x0001e2000c101914 */
[----:B------:R-:W-:-:S06]  /*5150*/  IADD3.X R25, R25, UR29, RZ, P5, !PT ;  /* 0x0000001d19197c10 */ /* 0x000fcc000affe4ff */
[----:B------:R-:W-:Y:S05]  /*5160*/  @!P1 BRA `(.L_x_148) ;  /* 0x0000000000049947 */ /* 0x000fea0003800000 */
[----:B------:R0:W5:Y:S02]  /*5170*/  LDG.E.LTC128B R108, desc[UR20][R24.64] ;  /* 0x00000014186c7981 */ /* 0x000164000c1e1920 */
.L_x_148:
[----:B------:R-:W-:Y:S05]  /*5180*/  BSYNC B1 ;  /* 0x0000000000017941 */ /* 0x000fea0003800000 */
.L_x_147:
[----:B0-----:R-:W-:Y:S01]  /*5190*/  IADD3 R24, P6, R34, UR25, RZ ;  /* 0x0000001922187c10 */ /* 0x001fe2000ffde0ff */
[----:B-----5:R-:W-:Y:S01]  /*51a0*/  FMUL R0, R108, R15 ;  /* 0x0000000f6c007220 */ /* 0x020fe20000400000 */
[----:B------:R-:W-:Y:S01]  /*51b0*/  ISETP.GT.AND P3, PT, R4, RZ, P0 ;  /* 0x000000ff0400720c */ /* 0x000fe20000764270 */
[----:B------:R-:W-:Y:S01]  /*51c0*/  BSSY B1, `(.L_x_149) ;  /* 0x0000009000017945 */ /* 0x000fe20003800000 */
[----:B------:R-:W-:Y:S01]  /*51d0*/  IADD3.X R25, R35, UR28, RZ, P6, !PT ;  /* 0x0000001c23197c10 */ /* 0x000fe2000b7fe4ff */
[----:B------:R-:W-:Y:S01]  /*51e0*/  FFMA R83, R83, R14, R0 ;  /* 0x0000000e53537223 */ /* 0x000fe20000000000 */
[----:B------:R-:W-:-:S04]  /*51f0*/  IADD3 R26, P5, R36, UR15, RZ ;  /* 0x0000000f241a7c10 */ /* 0x000fc8000ffbe0ff */
[----:B------:R0:W-:Y:S05]  /*5200*/  @P1 STG.E desc[UR20][R24.64], R83 ;  /* 0x0000005318001986 */ /* 0x0001ea000c101914 */
[----:B------:R-:W-:Y:S05]  /*5210*/  @!P3 BRA `(.L_x_150) ;  /* 0x00000000000cb947 */ /* 0x000fea0003800000 */
[----:B0-----:R-:W-:-:S04]  /*5220*/  IADD3 R24, P1, R30, UR12, RZ ;  /* 0x0000000c1e187c10 */ /* 0x001fc8000ff3e0ff */
[----:B------:R-:W-:-:S05]  /*5230*/  IADD3.X R25, R31, UR7, RZ, P1, !PT ;  /* 0x000000071f197c10 */ /* 0x000fca0008ffe4ff */
[----:B------:R0:W5:Y:S04]  /*5240*/  LDG.E.LTC128B R108, desc[UR20][R24.64] ;  /* 0x00000014186c7981 */ /* 0x000168000c1e1920 */
.L_x_150:
[----:B------:R-:W-:Y:S05]  /*5250*/  BSYNC B1 ;  /* 0x0000000000017941 */ /* 0x000fea0003800000 */
.L_x_149:
[----:B-----5:R-:W-:Y:S01]  /*5260*/  FMUL R5, R108, R15 ;  /* 0x0000000f6c057220 */ /* 0x020fe20000400000 */
[----:B------:R-:W-:Y:S01]  /*5270*/  IADD3.X R27, R37, UR13, RZ, P5, !PT ;  /* 0x0000000d251b7c10 */ /* 0x000fe2000affe4ff */
[----:B------:R-:W-:Y:S01]  /*5280*/  BSSY B1, `(.L_x_151) ;  /* 0x0000009000017945 */ /* 0x000fe20003800000 */
[----:B------:R-:W-:Y:S01]  /*5290*/  ISETP.GT.AND P1, PT, R4, RZ, P2 ;  /* 0x000000ff0400720c */ /* 0x000fe20001724270 */
[----:B------:R-:W-:Y:S01]  /*52a0*/  FFMA R5, R84, R14, R5 ;  /* 0x0000000e54057223 */ /* 0x000fe20000000005 */
[----:B------:R-:W-:-:S04]  /*52b0*/  IADD3 R32, P5, R28, UR15, RZ ;  /* 0x0000000f1c207c10 */ /* 0x000fc8000ffbe0ff */
[----:B------:R0:W-:Y:S07]  /*52c0*/  @P3 STG.E desc[UR20][R26.64], R5 ;  /* 0x000000051a003986 */ /* 0x0001ee000c101914 */
[----:B------:R-:W-:Y:S05]  /*52d0*/  @!P1 BRA `(.L_x_152) ;  /* 0x00000000000c9947 */ /* 0x000fea0003800000 */
[----:B0-----:R-:W-:-:S04]  /*52e0*/  IADD3 R24, P3, R40, UR12, RZ ;  /* 0x0000000c28187c10 */ /* 0x001fc8000ff7e0ff */
[----:B------:R-:W-:-:S05]  /*52f0*/  IADD3.X R25, R41, UR7, RZ, P3, !PT ;  /* 0x0000000729197c10 */ /* 0x000fca0009ffe4ff */
[----:B------:R0:W5:Y:S04]  /*5300*/  LDG.E.LTC128B R108, desc[UR20][R24.64] ;  /* 0x00000014186c7981 */ /* 0x000168000c1e1920 */
.L_x_152:
[----:B------:R-:W-:Y:S05]  /*5310*/  BSYNC B1 ;  /* 0x0000000000017941 */ /* 0x000fea0003800000 */
.L_x_151:
[----:B-----5:R-:W-:Y:S01]  /*5320*/  FMUL R0, R108, R15 ;  /* 0x0000000f6c007220 */ /* 0x020fe20000400000 */
[----:B------:R-:W-:Y:S01]  /*5330*/  IADD3.X R33, R29, UR13, RZ, P5, !PT ;  /* 0x0000000d1d217c10 */ /* 0x000fe2000affe4ff */
        /* <DEDUP_REMOVED lines=9> */
.L_x_154:
[----:B------:R-:W-:Y:S05]  /*53d0*/  BSYNC B1 ;  /* 0x0000000000017941 */ /* 0x000fea0003800000 */
.L_x_153:
[----:B------:R-:W-:Y:S01]  /*53e0*/  ISETP.GT.AND P2, PT, R4, 0x8, P2 ;  /* 0x000000080400780c */ /* 0x000fe20001744270 */
[----:B-----5:R-:W-:Y:S01]  /*53f0*/  FMUL R5, R108, R15 ;  /* 0x0000000f6c057220 */ /* 0x020fe20000400000 */
[----:B------:R-:W-:Y:S01]  /*5400*/  IADD3.X R27, R37, UR28, RZ, P5, !PT ;  /* 0x0000001c251b7c10 */ /* 0x000fe2000affe4ff */
[----:B------:R-:W-:Y:S02]  /*5410*/  BSSY B1, `(.L_x_155) ;  /* 0x0000007000017945 */ /* 0x000fe40003800000 */
[----:B0-----:R-:W-:-:S05]  /*5420*/  FFMA R25, R86, R14, R5 ;  /* 0x0000000e56197223 */ /* 0x001fca0000000005 */
[----:B------:R0:W-:Y:S01]  /*5430*/  @P0 STG.E desc[UR20][R26.64], R25 ;  /* 0x000000191a000986 */ /* 0x0001e2000c101914 */
[----:B------:R-:W-:-:S04]  /*5440*/  IADD3 R4, P0, R40, UR26, RZ ;  /* 0x0000001a28047c10 */ /* 0x000fc8000ff1e0ff */
[----:B------:R-:W-:Y:S01]  /*5450*/  IADD3.X R5, R41, UR29, RZ, P0, !PT ;  /* 0x0000001d29057c10 */ /* 0x000fe200087fe4ff */
[----:B------:R-:W-:Y:S08]  /*5460*/  @!P2 BRA `(.L_x_156) ;  /* 0x000000000004a947 */ /* 0x000ff00003800000 */
[----:B------:R0:W5:Y:S02]  /*5470*/  LDG.E.LTC128B R108, desc[UR20][R4.64] ;  /* 0x00000014046c7981 */ /* 0x000164000c1e1920 */
.L_x_156:
[----:B------:R-:W-:Y:S05]  /*5480*/  BSYNC B1 ;  /* 0x0000000000017941 */ /* 0x000fea0003800000 */
.L_x_155:
[----:B------:R-:W-:Y:S05]  /*5490*/  @!P2 BRA `(.L_x_157) ;  /* 0x000000140084a947 */ /* 0x000fea0003800000 */
[----:B0-----:R-:W-:Y:S01]  /*54a0*/  IADD3 R4, P0, R28, UR25, RZ ;  /* 0x000000191c047c10 */ /* 0x001fe2000ff1e0ff */
[----:B-----5:R-:W-:-:S03]  /*54b0*/  FMUL R108, R108, R15 ;  /* 0x0000000f6c6c7220 */ /* 0x020fc60000400000 */
[----:B------:R-:W-:Y:S01]  /*54c0*/  IADD3.X R5, R29, UR28, RZ, P0, !PT ;  /* 0x0000001c1d057c10 */ /* 0x000fe200087fe4ff */
[----:B------:R-:W-:-:S05]  /*54d0*/  FFMA R87, R87, R14, R108 ;  /* 0x0000000e57577223 */ /* 0x000fca000000006c */
[----:B------:R0:W-:Y:S01]  /*54e0*/  STG.E desc[UR20][R4.64], R87 ;  /* 0x0000005704007986 */ /* 0x0001e2000c101914 */
[----:B------:R-:W-:Y:S05]  /*54f0*/  BRA `(.L_x_157) ;  /* 0x00000014006c7947 */ /* 0x000fea0003800000 */
.L_x_30:
[----:B------:R-:W-:Y:S01]  /*5500*/  ISETP.GT.AND P1, PT, R5, 0x1, PT ;  /* 0x000000010500780c */ /* 0x000fe20003f24270 */
[----:B------:R-:W-:Y:S01]  /*5510*/  ULDC.64 UR8, c[0x0][0x6c0] ;  /* 0x0001b00000087ab9 */ /* 0x000fe20000000a00 */
[----:B------:R-:W-:Y:S01]  /*5520*/  ISETP.GT.AND P0, PT, R4, 0x8, P0 ;  /* 0x000000080400780c */ /* 0x000fe20000704270 */
[-C--:B------:R-:W-:Y:S01]  /*5530*/  FMUL R95, R24, R14.reuse ;  /* 0x0000000e185f7220 */ /* 0x080fe20000400000 */
[----:B------:R-:W-:Y:S01]  /*5540*/  LEA R90, P5, R96, UR8, 0x2 ;  /* 0x00000008605a7c11 */ /* 0x000fe2000f8a10ff */
[-C--:B------:R-:W-:Y:S01]  /*5550*/  FMUL R97, R25, R14.reuse ;  /* 0x0000000e19617220 */ /* 0x080fe20000400000 */
[----:B------:R-:W-:Y:S01]  /*5560*/  ISETP.GT.AND P3, PT, R4, RZ, P1 ;  /* 0x000000ff0400720c */ /* 0x000fe20000f64270 */
[-C--:B------:R-:W-:Y:S01]  /*5570*/  FMUL R99, R26, R14.reuse ;  /* 0x0000000e1a637220 */ /* 0x080fe20000400000 */
[----:B------:R-:W-:Y:S01]  /*5580*/  LEA.HI.X R91, R96, UR9, R113, 0x2, P5 ;  /* 0x00000009605b7c11 */ /* 0x000fe2000a8f1471 */
[----:B------:R-:W-:Y:S01]  /*5590*/  FMUL R101, R27, R14 ;  /* 0x0000000e1b657220 */ /* 0x000fe20000400000 */
[----:B------:R-:W-:Y:S01]  /*55a0*/  LEA R92, P5, R114, R90, 0x2 ;  /* 0x0000005a725c7211 */ /* 0x000fe200078a10ff */
[-C--:B------:R-:W-:Y:S01]  /*55b0*/  FMUL R33, R33, R14.reuse ;  /* 0x0000000e21217220 */ /* 0x080fe20000400000 */
[----:B------:R-:W-:Y:S01]  /*55c0*/  ISETP.GT.AND P1, PT, R4, 0x8, P1 ;  /* 0x000000080400780c */ /* 0x000fe20000f24270 */
[----:B------:R0:W-:Y:S01]  /*55d0*/  @P2 STG.E desc[UR20][R90.64], R95 ;  /* 0x0000005f5a002986 */ /* 0x0001e2000c101914 */
[----:B------:R-:W-:Y:S01]  /*55e0*/  LEA.HI.X R93, R114, R91, R115, 0x2, P5 ;  /* 0x0000005b725d7211 */ /* 0x000fe200028f1473 */
[-C--:B------:R-:W-:Y:S01]  /*55f0*/  FMUL R35, R35, R14.reuse ;  /* 0x0000000e23237220 */ /* 0x080fe20000400000 */
[----:B------:R-:W-:Y:S01]  /*5600*/  ISETP.GT.AND P2, PT, R5, 0x9, PT ;  /* 0x000000090500780c */ /* 0x000fe20003f44270 */
[-C--:B------:R-:W-:Y:S01]  /*5610*/  FMUL R37, R37, R14.reuse ;  /* 0x0000000e25257220 */ /* 0x080fe20000400000 */
[-C--:B------:R-:W-:Y:S01]  /*5620*/  FMUL R39, R39, R14.reuse ;  /* 0x0000000e27277220 */ /* 0x080fe20000400000 */
[----:B------:R1:W-:Y:S01]  /*5630*/  @P3 STG.E desc[UR20][R92.64], R97 ;  /* 0x000000615c003986 */ /* 0x0003e2000c101914 */
[----:B------:R-:W-:Y:S01]  /*5640*/  ISETP.GT.AND P3, PT, R5, 0x8, PT ;  /* 0x000000080500780c */ /* 0x000fe20003f64270 */
[-C--:B------:R-:W-:Y:S01]  /*5650*/  FMUL R41, R41, R14.reuse ;  /* 0x0000000e29297220 */ /* 0x080fe20000400000 */
[----:B------:R-:W-:Y:S01]  /*5660*/  ISETP.GT.AND P6, PT, R4, RZ, P2 ;  /* 0x000000ff0400720c */ /* 0x000fe200017c4270 */
[----:B------:R2:W-:Y:S01]  /*5670*/  @P0 STG.E desc[UR20][R90.64+0x20], R99 ;  /* 0x000020635a000986 */ /* 0x0005e2000c101914 */
[----:B------:R-:W-:Y:S01]  /*5680*/  IADD3 R24, P0, R90, UR15, RZ ;  /* 0x0000000f5a187c10 */ /* 0x000fe2000ff1e0ff */
[-C--:B0-----:R-:W-:Y:S01]  /*5690*/  FMUL R95, R28, R14.reuse ;  /* 0x0000000e1c5f7220 */ /* 0x081fe20000400000 */
[----:B------:R-:W-:Y:S01]  /*56a0*/  ISETP.GT.AND P5, PT, R4, RZ, P3 ;  /* 0x000000ff0400720c */ /* 0x000fe20001fa4270 */
[----:B------:R0:W-:Y:S01]  /*56b0*/  @P1 STG.E desc[UR20][R92.64+0x20], R101 ;  /* 0x000020655c001986 */ /* 0x0001e2000c101914 */
[----:B------:R-:W-:Y:S01]  /*56c0*/  IADD3.X R25, R91, UR13, RZ, P0, !PT ;  /* 0x0000000d5b197c10 */ /* 0x000fe200087fe4ff */
[-C--:B------:R-:W-:Y:S01]  /*56d0*/  FMUL R43, R43, R14.reuse ;  /* 0x0000000e2b2b7220 */ /* 0x080fe20000400000 */
[----:B------:R-:W-:Y:S01]  /*56e0*/  IADD3 R26, P0, R92, UR15, RZ ;  /* 0x0000000f5c1a7c10 */ /* 0x000fe2000ff1e0ff */
[-C--:B-1----:R-:W-:Y:S01]  /*56f0*/  FMUL R97, R29, R14.reuse ;  /* 0x0000000e1d617220 */ /* 0x082fe20000400000 */
[----:B------:R-:W-:Y:S01]  /*5700*/  IADD3 R28, P1, R90, UR25, RZ ;  /* 0x000000195a1c7c10 */ /* 0x000fe2000ff3e0ff */
[-C--:B------:R-:W-:Y:S01]  /*5710*/  FMUL R45, R45, R14.reuse ;  /* 0x0000000e2d2d7220 */ /* 0x080fe20000400000 */
[----:B------:R-:W-:Y:S01]  /*5720*/  IADD3.X R27, R93, UR13, RZ, P0, !PT ;  /* 0x0000000d5d1b7c10 */ /* 0x000fe200087fe4ff */
[-C--:B--2---:R-:W-:Y:S01]  /*5730*/  FMUL R99, R30, R14.reuse ;  /* 0x0000000e1e637220 */ /* 0x084fe20000400000 */
[C---:B------:R-:W-:Y:S01]  /*5740*/  ISETP.GT.AND P0, PT, R4.reuse, 0x8, P3 ;  /* 0x000000080400780c */ /* 0x040fe20001f04270 */
[-C--:B------:R-:W-:Y:S01]  /*5750*/  FMUL R47, R47, R14.reuse ;  /* 0x0000000e2f2f7220 */ /* 0x080fe20000400000 */
[----:B------:R-:W-:Y:S01]  /*5760*/  IADD3.X R29, R91, UR28, RZ, P1, !PT ;  /* 0x0000001c5b1d7c10 */ /* 0x000fe20008ffe4ff */
[----:B------:R1:W-:Y:S01]  /*5770*/  @P5 STG.E desc[UR20][R24.64], R95 ;  /* 0x0000005f18005986 */ /* 0x0003e2000c101914 */
[----:B------:R-:W-:Y:S01]  /*5780*/  ISETP.GT.AND P3, PT, R5, 0x10, PT ;  /* 0x000000100500780c */ /* 0x000fe20003f64270 */
[-C--:B0-----:R-:W-:Y:S01]  /*5790*/  FMUL R101, R31, R14.reuse ;  /* 0x0000000e1f657220 */ /* 0x081fe20000400000 */
[C---:B------:R-:W-:Y:S01]  /*57a0*/  ISETP.GT.AND P2, PT, R4.reuse, 0x8, P2 ;  /* 0x000000080400780c */ /* 0x040fe20001744270 */
[----:B------:R0:W-:Y:S01]  /*57b0*/  @P6 STG.E desc[UR20][R26.64], R97 ;  /* 0x000000611a006986 */ /* 0x0001e2000c101914 */
[----:B------:R-:W-:Y:S01]  /*57c0*/  ISETP.GT.AND P5, PT, R4, RZ, P3 ;  /* 0x000000ff0400720c */ /* 0x000fe20001fa4270 */
[-C--:B------:R-:W-:Y:S01]  /*57d0*/  FMUL R49, R49, R14.reuse ;  /* 0x0000000e31317220 */ /* 0x080fe20000400000 */
[----:B------:R-:W-:Y:S01]  /*57e0*/  IADD3 R30, P6, R92, UR25, RZ ;  /* 0x000000195c1e7c10 */ /* 0x000fe2000ffde0ff */
[-C--:B------:R-:W-:Y:S01]  /*57f0*/  FMUL R51, R51, R14.reuse ;  /* 0x0000000e33337220 */ /* 0x080fe20000400000 */
[----:B------:R-:W-:Y:S01]  /*5800*/  ISETP.GT.AND P1, PT, R5, 0x11, PT ;  /* 0x000000110500780c */ /* 0x000fe20003f24270 */
[----:B------:R-:W-:Y:S01]  /*5810*/  @P0 STG.E desc[UR20][R28.64], R99 ;  /* 0x000000631c000986 */ /* 0x000fe2000c101914 */
[----:B------:R-:W-:Y:S01]  /*5820*/  IADD3 R90, P0, R24, UR15, RZ ;  /* 0x0000000f185a7c10 */ /* 0x000fe2000ff1e0ff */
[-C--:B-1----:R-:W-:Y:S01]  /*5830*/  FMUL R95, R32, R14.reuse ;  /* 0x0000000e205f7220 */ /* 0x082fe20000400000 */
[----:B------:R-:W-:Y:S01]  /*5840*/  IADD3.X R31, R93, UR28, RZ, P6, !PT ;  /* 0x0000001c5d1f7c10 */ /* 0x000fe2000b7fe4ff */
[-C--:B------:R-:W-:Y:S01]  /*5850*/  FMUL R53, R53, R14.reuse ;  /* 0x0000000e35357220 */ /* 0x080fe20000400000 */
[----:B------:R-:W-:Y:S01]  /*5860*/  IADD3.X R91, R25, UR13, RZ, P0, !PT ;  /* 0x0000000d195b7c10 */ /* 0x000fe200087fe4ff */
[-C--:B0-----:R-:W-:Y:S01]  /*5870*/  FMUL R97, R34, R14.reuse ;  /* 0x0000000e22617220 */ /* 0x081fe20000400000 */
[----:B------:R-:W-:Y:S01]  /*5880*/  IADD3 R92, P0, R26, UR15, RZ ;  /* 0x0000000f1a5c7c10 */ /* 0x000fe2000ff1e0ff */
[----:B------:R-:W-:Y:S01]  /*5890*/  @P2 STG.E desc[UR20][R30.64], R101 ;  /* 0x000000651e002986 */ /* 0x000fe2000c101914 */
[C---:B------:R-:W-:Y:S01]  /*58a0*/  ISETP.GT.AND P6, PT, R4.reuse, RZ, P1 ;  /* 0x000000ff0400720c */ /* 0x040fe20000fc4270 */
[-C--:B------:R-:W-:Y:S01]  /*58b0*/  FMUL R55, R55, R14.reuse ;  /* 0x0000000e37377220 */ /* 0x080fe20000400000 */
[----:B------:R-:W-:Y:S01]  /*58c0*/  IADD3.X R93, R27, UR13, RZ, P0, !PT ;  /* 0x0000000d1b5d7c10 */ /* 0x000fe200087fe4ff */
[----:B------:R0:W-:Y:S01]  /*58d0*/  @P5 STG.E desc[UR20][R90.64], R95 ;  /* 0x0000005f5a005986 */ /* 0x0001e2000c101914 */
[----:B------:R-:W-:Y:S01]  /*58e0*/  ISETP.GT.AND P0, PT, R4, 0x8, P3 ;  /* 0x000000080400780c */ /* 0x000fe20001f04270 */
[-C--:B------:R-:W-:Y:S01]  /*58f0*/  FMUL R57, R57, R14.reuse ;  /* 0x0000000e39397220 */ /* 0x080fe20000400000 */
[----:B------:R-:W-:Y:S01]  /*5900*/  IADD3 R24, P5, R24, UR25, RZ ;  /* 0x0000001918187c10 */ /* 0x000fe2000ffbe0ff */
[-C--:B------:R-:W-:Y:S01]  /*5910*/  FMUL R59, R59, R14.reuse ;  /* 0x0000000e3b3b7220 */ /* 0x080fe20000400000 */
[----:B------:R-:W-:Y:S01]  /*5920*/  ISETP.GT.AND P3, PT, R5, 0x18, PT ;  /* 0x000000180500780c */ /* 0x000fe20003f64270 */
[-C--:B------:R-:W-:Y:S01]  /*5930*/  FMUL R61, R61, R14.reuse ;  /* 0x0000000e3d3d7220 */ /* 0x080fe20000400000 */
[----:B------:R-:W-:Y:S01]  /*5940*/  IADD3.X R25, R25, UR28, RZ, P5, !PT ;  /* 0x0000001c19197c10 */ /* 0x000fe2000affe4ff */
[-C--:B------:R-:W-:Y:S01]  /*5950*/  FMUL R63, R63, R14.reuse ;  /* 0x0000000e3f3f7220 */ /* 0x080fe20000400000 */
[C---:B------:R-:W-:Y:S01]  /*5960*/  ISETP.GT.AND P2, PT, R4.reuse, 0x8, P1 ;  /* 0x000000080400780c */ /* 0x040fe20000f44270 */
[----:B------:R1:W-:Y:S01]  /*5970*/  @P6 STG.E desc[UR20][R92.64], R33 ;  /* 0x000000215c006986 */ /* 0x0003e2000c101914 */
[----:B------:R-:W-:Y:S01]  /*5980*/  ISETP.GT.AND P5, PT, R4, RZ, P3 ;  /* 0x000000ff0400720c */ /* 0x000fe20001fa4270 */
[-C--:B0-----:R-:W-:Y:S01]  /*5990*/  FMUL R95, R38, R14.reuse ;  /* 0x0000000e265f7220 */ /* 0x081fe20000400000 */
[----:B------:R-:W-:Y:S01]  /*59a0*/  IADD3 R26, P6, R26, UR25, RZ ;  /* 0x000000191a1a7c10 */ /* 0x000fe2000ffde0ff */
[----:B------:R0:W-:Y:S01]  /*59b0*/  @P0 STG.E desc[UR20][R24.64], R97 ;  /* 0x0000006118000986 */ /* 0x0001e2000c101914 */
[----:B------:R-:W-:Y:S01]  /*59c0*/  IADD3 R28, P0, R90, UR15, RZ ;  /* 0x0000000f5a1c7c10 */ /* 0x000fe2000ff1e0ff */
[-C--:B------:R-:W-:Y:S01]  /*59d0*/  FMUL R65, R65, R14.reuse ;  /* 0x0000000e41417220 */ /* 0x080fe20000400000 */
[----:B------:R-:W-:Y:S01]  /*59e0*/  ISETP.GT.AND P1, PT, R5, 0x19, PT ;  /* 0x000000190500780c */ /* 0x000fe20003f24270 */
[-C--:B------:R-:W-:Y:S01]  /*59f0*/  FMUL R67, R67, R14.reuse ;  /* 0x0000000e43437220 */ /* 0x080fe20000400000 */
[----:B------:R-:W-:Y:S01]  /*5a00*/  IADD3.X R29, R91, UR13, RZ, P0, !PT ;  /* 0x0000000d5b1d7c10 */ /* 0x000fe200087fe4ff */
[-C--:B------:R-:W-:Y:S01]  /*5a10*/  FMUL R69, R69, R14.reuse ;  /* 0x0000000e45457220 */ /* 0x080fe20000400000 */
[----:B------:R-:W-:Y:S01]  /*5a20*/  IADD3 R30, P0, R92, UR15, RZ ;  /* 0x0000000f5c1e7c10 */ /* 0x000fe2000ff1e0ff */
[-C--:B-1----:R-:W-:Y:S01]  /*5a30*/  FMUL R33, R36, R14.reuse ;  /* 0x0000000e24217220 */ /* 0x082fe20000400000 */
[----:B------:R-:W-:Y:S01]  /*5a40*/  IADD3.X R27, R27, UR28, RZ, P6, !PT ;  /* 0x0000001c1b1b7c10 */ /* 0x000fe2000b7fe4ff */
[-C--:B------:R-:W-:Y:S01]  /*5a50*/  FMUL R71, R71, R14.reuse ;  /* 0x0000000e47477220 */ /* 0x080fe20000400000 */
[C---:B------:R-:W-:Y:S01]  /*5a60*/  ISETP.GT.AND P6, PT, R4.reuse, RZ, P1 ;  /* 0x000000ff0400720c */ /* 0x040fe20000fc4270 */
[-C--:B------:R-:W-:Y:S01]  /*5a70*/  FMUL R73, R73, R14.reuse ;  /* 0x0000000e49497220 */ /* 0x080fe20000400000 */
[----:B------:R-:W-:Y:S01]  /*5a80*/  IADD3.X R31, R93, UR13, RZ, P0, !PT ;  /* 0x0000000d5d1f7c10 */ /* 0x000fe200087fe4ff */
[----:B------:R1:W-:Y:S01]  /*5a90*/  @P2 STG.E desc[UR20][R26.64], R35 ;  /* 0x000000231a002986 */ /* 0x0003e2000c101914 */
[----:B------:R-:W-:Y:S01]  /*5aa0*/  ISETP.GT.AND P0, PT, R4, 0x8, P3 ;  /* 0x000000080400780c */ /* 0x000fe20001f04270 */
[-C--:B------:R-:W-:Y:S01]  /*5ab0*/  FMUL R75, R75, R14.reuse ;  /* 0x0000000e4b4b7220 */ /* 0x080fe20000400000 */
[----:B------:R-:W-:Y:S01]  /*5ac0*/  ISETP.GT.AND P3, PT, R5, 0x20, PT ;  /* 0x000000200500780c */ /* 0x000fe20003f64270 */
[----:B------:R2:W-:Y:S01]  /*5ad0*/  @P5 STG.E desc[UR20][R28.64], R33 ;  /* 0x000000211c005986 */ /* 0x0005e2000c101914 */
[----:B0-----:R-:W-:Y:S01]  /*5ae0*/  IADD3 R24, P5, R90, UR25, RZ ;  /* 0x000000195a187c10 */ /* 0x001fe2000ffbe0ff */
[-C--:B------:R-:W-:Y:S01]  /*5af0*/  FMUL R77, R77, R14.reuse ;  /* 0x0000000e4d4d7220 */ /* 0x080fe20000400000 */
[C---:B------:R-:W-:Y:S01]  /*5b00*/  ISETP.GT.AND P2, PT, R4.reuse, 0x8, P1 ;  /* 0x000000080400780c */ /* 0x040fe20000f44270 */
[-C--:B------:R-:W-:Y:S01]  /*5b10*/  FMUL R79, R79, R14.reuse ;  /* 0x0000000e4f4f7220 */ /* 0x080fe20000400000 */
[----:B------:R-:W-:Y:S01]  /*5b20*/  IADD3.X R25, R91, UR28, RZ, P5, !PT ;  /* 0x0000001c5b197c10 */ /* 0x000fe2000affe4ff */
[----:B------:R0:W-:Y:S01]  /*5b30*/  @P6 STG.E desc[UR20][R30.64], R37 ;  /* 0x000000251e006986 */ /* 0x0001e2000c101914 */
[----:B------:R-:W-:Y:S01]  /*5b40*/  ISETP.GT.AND P5, PT, R4, RZ, P3 ;  /* 0x000000ff0400720c */ /* 0x000fe20001fa4270 */
[-C--:B------:R-:W-:Y:S01]  /*5b50*/  FMUL R81, R81, R14.reuse ;  /* 0x0000000e51517220 */ /* 0x080fe20000400000 */
[----:B-1----:R-:W-:Y:S01]  /*5b60*/  IADD3 R26, P6, R92, UR25, RZ ;  /* 0x000000195c1a7c10 */ /* 0x002fe2000ffde0ff */
[----:B------:R1:W-:Y:S01]  /*5b70*/  @P0 STG.E desc[UR20][R24.64], R95 ;  /* 0x0000005f18000986 */ /* 0x0003e2000c101914 */
[----:B------:R-:W-:Y:S01]  /*5b80*/  IADD3 R32, P0, R28, UR15, RZ ;  /* 0x0000000f1c207c10 */ /* 0x000fe2000ff1e0ff */
[-C--:B------:R-:W-:Y:S01]  /*5b90*/  FMUL R83, R83, R14.reuse ;  /* 0x0000000e53537220 */ /* 0x080fe20000400000 */
[----:B------:R-:W-:Y:S01]  /*5ba0*/  ISETP.GT.AND P1, PT, R5, 0x21, PT ;  /* 0x000000210500780c */ /* 0x000fe20003f24270 */
[-C--:B------:R-:W-:Y:S01]  /*5bb0*/  FMUL R85, R85, R14.reuse ;  /* 0x0000000e55557220 */ /* 0x080fe20000400000 */
[----:B--2---:R-:W-:Y:S01]  /*5bc0*/  IADD3.X R33, R29, UR13, RZ, P0, !PT ;  /* 0x0000000d1d217c10 */ /* 0x004fe200087fe4ff */
[-C--:B------:R-:W-:Y:S01]  /*5bd0*/  FMUL R87, R87, R14.reuse ;  /* 0x0000000e57577220 */ /* 0x080fe20000400000 */
[----:B------:R-:W-:Y:S01]  /*5be0*/  IADD3 R34, P0, R30, UR15, RZ ;  /* 0x0000000f1e227c10 */ /* 0x000fe2000ff1e0ff */
[----:B0-----:R-:W-:Y:S01]  /*5bf0*/  FMUL R37, R40, R14 ;  /* 0x0000000e28257220 */ /* 0x001fe20000400000 */
[----:B------:R-:W-:-:S02]  /*5c00*/  IADD3.X R27, R93, UR28, RZ, P6, !PT ;  /* 0x0000001c5d1b7c10 */ /* 0x000fc4000b7fe4ff */
[C---:B------:R-:W-:Y:S02]  /*5c10*/  ISETP.GT.AND P6, PT, R4.reuse, RZ, P1 ;  /* 0x000000ff0400720c */ /* 0x040fe40000fc4270 */
[----:B------:R-:W-:Y:S01]  /*5c20*/  IADD3.X R35, R31, UR13, RZ, P0, !PT ;  /* 0x0000000d1f237c10 */ /* 0x000fe200087fe4ff */
[----:B------:R0:W-:Y:S01]  /*5c30*/  @P2 STG.E desc[UR20][R26.64], R39 ;  /* 0x000000271a002986 */ /* 0x0001e2000c101914 */
[----:B------:R-:W-:Y:S02]  /*5c40*/  ISETP.GT.AND P0, PT, R4, 0x8, P3 ;  /* 0x000000080400780c */ /* 0x000fe40001f04270 */
[----:B------:R-:W-:Y:S01]  /*5c50*/  ISETP.GT.AND P3, PT, R5, 0x28, PT ;  /* 0x000000280500780c */ /* 0x000fe20003f64270 */
[----:B------:R2:W-:Y:S01]  /*5c60*/  @P5 STG.E desc[UR20][R32.64], R37 ;  /* 0x0000002520005986 */ /* 0x0005e2000c101914 */
[----:B-1----:R-:W-:Y:S02]  /*5c70*/  IADD3 R24, P5, R28, UR25, RZ ;  /* 0x000000191c187c10 */ /* 0x002fe4000ffbe0ff */
[----:B------:R-:W-:-:S02]  /*5c80*/  ISETP.GT.AND P2, PT, R4, 0x8, P1 ;  /* 0x000000080400780c */ /* 0x000fc40000f44270 */
[----:B------:R-:W-:Y:S01]  /*5c90*/  IADD3.X R25, R29, UR28, RZ, P5, !PT ;  /* 0x0000001c1d197c10 */ /* 0x000fe2000affe4ff */
[----:B------:R-:W-:Y:S01]  /*5ca0*/  @P6 STG.E desc[UR20][R34.64], R41 ;  /* 0x0000002922006986 */ /* 0x000fe2000c101914 */
[----:B------:R-:W-:Y:S01]  /*5cb0*/  ISETP.GT.AND P5, PT, R4, RZ, P3 ;  /* 0x000000ff0400720c */ /* 0x000fe20001fa4270 */
[-C--:B0-----:R-:W-:Y:S01]  /*5cc0*/  FMUL R39, R42, R14.reuse ;  /* 0x0000000e2a277220 */ /* 0x081fe20000400000 */
[----:B------:R-:W-:Y:S02]  /*5cd0*/  IADD3 R26, P6, R30, UR25, RZ ;  /* 0x000000191e1a7c10 */ /* 0x000fe4000ffde0ff */
[----:B------:R-:W-:Y:S01]  /*5ce0*/  ISETP.GT.AND P1, PT, R5, 0x29, PT ;  /* 0x000000290500780c */ /* 0x000fe20003f24270 */
[----:B--2---:R-:W-:Y:S01]  /*5cf0*/  FMUL R37, R44, R14 ;  /* 0x0000000e2c257220 */ /* 0x004fe20000400000 */
[----:B------:R0:W-:Y:S01]  /*5d00*/  @P0 STG.E desc[UR20][R24.64], R39 ;  /* 0x0000002718000986 */ /* 0x0001e2000c101914 */
[----:B------:R-:W-:Y:S02]  /*5d10*/  IADD3 R28, P0, R32, UR15, RZ ;  /* 0x0000000f201c7c10 */ /* 0x000fe4000ff1e0ff */
[----:B------:R-:W-:-:S02]  /*5d20*/  IADD3.X R27, R31, UR28, RZ, P6, !PT ;  /* 0x0000001c1f1b7c10 */ /* 0x000fc4000b7fe4ff */
[----:B------:R-:W-:Y:S02]  /*5d30*/  IADD3.X R29, R33, UR13, RZ, P0, !PT ;  /* 0x0000000d211d7c10 */ /* 0x000fe400087fe4ff */
[----:B------:R-:W-:Y:S01]  /*5d40*/  IADD3 R30, P0, R34, UR15, RZ ;  /* 0x0000000f221e7c10 */ /* 0x000fe2000ff1e0ff */
[----:B------:R-:W-:Y:S01]  /*5d50*/  @P2 STG.E desc[UR20][R26.64], R43 ;  /* 0x0000002b1a002986 */ /* 0x000fe2000c101914 */
[C---:B------:R-:W-:Y:S02]  /*5d60*/  ISETP.GT.AND P6, PT, R4.reuse, RZ, P1 ;  /* 0x000000ff0400720c */ /* 0x040fe40000fc4270 */
[----:B------:R-:W-:Y:S01]  /*5d70*/  IADD3.X R31, R35, UR13, RZ, P0, !PT ;  /* 0x0000000d231f7c10 */ /* 0x000fe200087fe4ff */
[----:B------:R1:W-:Y:S01]  /*5d80*/  @P5 STG.E desc[UR20][R28.64], R37 ;  /* 0x000000251c005986 */ /* 0x0003e2000c101914 */
[----:B------:R-:W-:Y:S01]  /*5d90*/  ISETP.GT.AND P0, PT, R4, 0x8, P3 ;  /* 0x000000080400780c */ /* 0x000fe20001f04270 */
[----:B0-----:R-:W-:Y:S01]  /*5da0*/  FMUL R39, R46, R14 ;  /* 0x0000000e2e277220 */ /* 0x001fe20000400000 */
[----:B------:R-:W-:-:S02]  /*5db0*/  IADD3 R24, P5, R32, UR25, RZ ;  /* 0x0000001920187c10 */ /* 0x000fc4000ffbe0ff */
[----:B------:R-:W-:Y:S02]  /*5dc0*/  ISETP.GT.AND P3, PT, R5, 0x30, PT ;  /* 0x000000300500780c */ /* 0x000fe40003f64270 */
[----:B------:R-:W-:Y:S02]  /*5dd0*/  IADD3.X R25, R33, UR28, RZ, P5, !PT ;  /* 0x0000001c21197c10 */ /* 0x000fe4000affe4ff */
[C---:B------:R-:W-:Y:S01]  /*5de0*/  ISETP.GT.AND P2, PT, R4.reuse, 0x8, P1 ;  /* 0x000000080400780c */ /* 0x040fe20000f44270 */
[----:B------:R-:W-:Y:S01]  /*5df0*/  @P6 STG.E desc[UR20][R30.64], R45 ;  /* 0x0000002d1e006986 */ /* 0x000fe2000c101914 */
[----:B------:R-:W-:Y:S01]  /*5e00*/  ISETP.GT.AND P5, PT, R4, RZ, P3 ;  /* 0x000000ff0400720c */ /* 0x000fe20001fa4270 */
[----:B-1----:R-:W-:Y:S01]  /*5e10*/  FMUL R37, R48, R14 ;  /* 0x0000000e30257220 */ /* 0x002fe20000400000 */
[----:B------:R-:W-:Y:S01]  /*5e20*/  IADD3 R26, P6, R34, UR25, RZ ;  /* 0x00000019221a7c10 */ /* 0x000fe2000ffde0ff */
[----:B------:R0:W-:Y:S01]  /*5e30*/  @P0 STG.E desc[UR20][R24.64], R39 ;  /* 0x0000002718000986 */ /* 0x0001e2000c101914 */
[----:B------:R-:W-:-:S02]  /*5e40*/  IADD3 R32, P0, R28, UR15, RZ ;  /* 0x0000000f1c207c10 */ /* 0x000fc4000ff1e0ff */
[----:B------:R-:W-:Y:S02]  /*5e50*/  ISETP.GT.AND P1, PT, R5, 0x31, PT ;  /* 0x000000310500780c */ /* 0x000fe40003f24270 */
[----:B------:R-:W-:Y:S02]  /*5e60*/  IADD3.X R33, R29, UR13, RZ, P0, !PT ;  /* 0x0000000d1d217c10 */ /* 0x000fe400087fe4ff */
[----:B------:R-:W-:Y:S02]  /*5e70*/  IADD3 R34, P0, R30, UR15, RZ ;  /* 0x0000000f1e227c10 */ /* 0x000fe4000ff1e0ff */
[----:B------:R-:W-:Y:S02]  /*5e80*/  IADD3.X R27, R35, UR28, RZ, P6, !PT ;  /* 0x0000001c231b7c10 */ /* 0x000fe4000b7fe4ff */
[----:B------:R-:W-:Y:S01]  /*5e90*/  ISETP.GT.AND P6, PT, R4, RZ, P1 ;  /* 0x000000ff0400720c */ /* 0x000fe20000fc4270 */
[----:B0-----:R-:W-:Y:S01]  /*5ea0*/  FMUL R39, R50, R14 ;  /* 0x0000000e32277220 */ /* 0x001fe20000400000 */
[----:B------:R-:W-:Y:S01]  /*5eb0*/  IADD3.X R35, R31, UR13, RZ, P0, !PT ;  /* 0x0000000d1f237c10 */ /* 0x000fe200087fe4ff */
[----:B------:R0:W-:Y:S01]  /*5ec0*/  @P2 STG.E desc[UR20][R26.64], R47 ;  /* 0x0000002f1a002986 */ /* 0x0001e2000c101914 */
[----:B------:R-:W-:-:S02]  /*5ed0*/  ISETP.GT.AND P0, PT, R4, 0x8, P3 ;  /* 0x000000080400780c */ /* 0x000fc40001f04270 */
[----:B------:R-:W-:Y:S01]  /*5ee0*/  ISETP.GT.AND P3, PT, R5, 0x38, PT ;  /* 0x000000380500780c */ /* 0x000fe20003f64270 */
[----:B------:R1:W-:Y:S01]  /*5ef0*/  @P5 STG.E desc[UR20][R32.64], R37 ;  /* 0x0000002520005986 */ /* 0x0003e2000c101914 */
[----:B------:R-:W-:Y:S02]  /*5f00*/  IADD3 R24, P5, R28, UR25, RZ ;  /* 0x000000191c187c10 */ /* 0x000fe4000ffbe0ff */
[C---:B------:R-:W-:Y:S02]  /*5f10*/  ISETP.GT.AND P2, PT, R4.reuse, 0x8, P1 ;  /* 0x000000080400780c */ /* 0x040fe40000f44270 */
[----:B------:R-:W-:Y:S01]  /*5f20*/  IADD3.X R25, R29, UR28, RZ, P5, !PT ;  /* 0x0000001c1d197c10 */ /* 0x000fe2000affe4ff */
[----:B------:R-:W-:Y:S01]  /*5f30*/  @P6 STG.E desc[UR20][R34.64], R49 ;  /* 0x0000003122006986 */ /* 0x000fe2000c101914 */
[----:B------:R-:W-:Y:S02]  /*5f40*/  ISETP.GT.AND P5, PT, R4, RZ, P3 ;  /* 0x000000ff0400720c */ /* 0x000fe40001fa4270 */
[----:B0-----:R-:W-:Y:S01]  /*5f50*/  IADD3 R26, P6, R30, UR25, RZ ;  /* 0x000000191e1a7c10 */ /* 0x001fe2000ffde0ff */
[----:B------:R0:W-:Y:S01]  /*5f60*/  @P0 STG.E desc[UR20][R24.64], R39 ;  /* 0x0000002718000986 */ /* 0x0001e2000c101914 */
[----:B------:R-:W-:Y:S01]  /*5f70*/  IADD3 R28, P0, R32, UR15, RZ ;  /* 0x0000000f201c7c10 */ /* 0x000fe2000ff1e0ff */
[----:B-1----:R-:W-:Y:S01]  /*5f80*/  FMUL R37, R52, R14 ;  /* 0x0000000e34257220 */ /* 0x002fe20000400000 */
[----:B------:R-:W-:-:S02]  /*5f90*/  ISETP.GT.AND P1, PT, R5, 0x39, PT ;  /* 0x000000390500780c */ /* 0x000fc40003f24270 */
        /* <DEDUP_REMOVED lines=61> */
[----:B------:R-:W-:Y:S02]  /*6370*/  IADD3.X R27, R35, UR28, RZ, P6, !PT ;  /* 0x0000001c231b7c10 */ /* 0x000fe4000b7fe4ff */
[----:B------:R-:W-:Y:S02]  /*6380*/  IADD3 R34, P0, R30, UR15, RZ ;  /* 0x0000000f1e227c10 */ /* 0x000fe4000ff1e0ff */
[----:B------:R-:W-:Y:S01]  /*6390*/  ISETP.GT.AND P6, PT, R4, RZ, P1 ;  /* 0x000000ff0400720c */ /* 0x000fe20000fc4270 */
[----:B------:R1:W-:Y:S01]  /*63a0*/  @P2 STG.E desc[UR20][R26.64], R63 ;  /* 0x0000003f1a002986 */ /* 0x0003e2000c101914 */
[----:B------:R-:W-:Y:S01]  /*63b0*/  IADD3.X R35, R31, UR13, RZ, P0, !PT ;  /* 0x0000000d1f237c10 */ /* 0x000fe200087fe4ff */
[----:B0-----:R-:W-:Y:S01]  /*63c0*/  FMUL R39, R66, R14 ;  /* 0x0000000e42277220 */ /* 0x001fe20000400000 */
[----:B------:R-:W-:Y:S01]  /*63d0*/  ISETP.GT.AND P0, PT, R4, 0x8, P3 ;  /* 0x000000080400780c */ /* 0x000fe20001f04270 */
[----:B------:R0:W-:Y:S01]  /*63e0*/  @P5 STG.E desc[UR20][R32.64], R37 ;  /* 0x0000002520005986 */ /* 0x0001e2000c101914 */
[----:B------:R-:W-:-:S02]  /*63f0*/  IADD3 R24, P5, R28, UR25, RZ ;  /* 0x000000191c187c10 */ /* 0x000fc4000ffbe0ff */
[----:B------:R-:W-:Y:S02]  /*6400*/  ISETP.GT.AND P2, PT, R4, 0x8, P1 ;  /* 0x000000080400780c */ /* 0x000fe40000f44270 */
[----:B------:R-:W-:Y:S02]  /*6410*/  IADD3.X R25, R29, UR28, RZ, P5, !PT ;  /* 0x0000001c1d197c10 */ /* 0x000fe4000affe4ff */
[C---:B------:R-:W-:Y:S01]  /*6420*/  ISETP.GT.AND P3, PT, R5.reuse, 0x58, PT ;  /* 0x000000580500780c */ /* 0x040fe20003f64270 */
[----:B------:R-:W-:Y:S01]  /*6430*/  @P6 STG.E desc[UR20][R34.64], R65 ;  /* 0x0000004122006986 */ /* 0x000fe2000c101914 */
[----:B-1----:R-:W-:Y:S02]  /*6440*/  IADD3 R26, P6, R30, UR25, RZ ;  /* 0x000000191e1a7c10 */ /* 0x002fe4000ffde0ff */
[----:B------:R-:W-:Y:S01]  /*6450*/  ISETP.GT.AND P1, PT, R5, 0x59, PT ;  /* 0x000000590500780c */ /* 0x000fe20003f24270 */
[----:B------:R1:W-:Y:S01]  /*6460*/  @P0 STG.E desc[UR20][R24.64], R39 ;  /* 0x0000002718000986 */ /* 0x0003e2000c101914 */
[----:B------:R-:W-:Y:S01]  /*6470*/  ISETP.GT.AND P5, PT, R4, RZ, P3 ;  /* 0x000000ff0400720c */ /* 0x000fe20001fa4270 */
[----:B0-----:R-:W-:Y:S01]  /*6480*/  FMUL R37, R68, R14 ;  /* 0x0000000e44257220 */ /* 0x001fe20000400000 */
[----:B------:R-:W-:-:S02]  /*6490*/  IADD3.X R27, R31, UR28, RZ, P6, !PT ;  /* 0x0000001c1f1b7c10 */ /* 0x000fc4000b7fe4ff */
[----:B------:R-:W-:Y:S02]  /*64a0*/  IADD3 R28, P0, R32, UR15, RZ ;  /* 0x0000000f201c7c10 */ /* 0x000fe4000ff1e0ff */
[----:B------:R-:W-:Y:S01]  /*64b0*/  ISETP.GT.AND P6, PT, R4, RZ, P1 ;  /* 0x000000ff0400720c */ /* 0x000fe20000fc4270 */
[----:B------:R0:W-:Y:S01]  /*64c0*/  @P2 STG.E desc[UR20][R26.64], R67 ;  /* 0x000000431a002986 */ /* 0x0001e2000c101914 */
[----:B------:R-:W-:Y:S02]  /*64d0*/  IADD3.X R29, R33, UR13, RZ, P0, !PT ;  /* 0x0000000d211d7c10 */ /* 0x000fe400087fe4ff */
[----:B------:R-:W-:Y:S01]  /*64e0*/  IADD3 R30, P0, R34, UR15, RZ ;  /* 0x0000000f221e7c10 */ /* 0x000fe2000ff1e0ff */
[----:B-1----:R-:W-:Y:S01]  /*64f0*/  FMUL R39, R70, R14 ;  /* 0x0000000e46277220 */ /* 0x002fe20000400000 */
[----:B------:R-:W-:Y:S01]  /*6500*/  ISETP.GT.AND P2, PT, R4, 0x8, P1 ;  /* 0x000000080400780c */ /* 0x000fe20000f44270 */
[----:B------:R1:W-:Y:S01]  /*6510*/  @P5 STG.E desc[UR20][R28.64], R37 ;  /* 0x000000251c005986 */ /* 0x0003e2000c101914 */
[----:B------:R-:W-:-:S02]  /*6520*/  IADD3.X R31, R35, UR13, RZ, P0, !PT ;  /* 0x0000000d231f7c10 */ /* 0x000fc400087fe4ff */
[----:B------:R-:W-:Y:S02]  /*6530*/  ISETP.GT.AND P0, PT, R4, 0x8, P3 ;  /* 0x000000080400780c */ /* 0x000fe40001f04270 */
[----:B------:R-:W-:Y:S01]  /*6540*/  IADD3 R24, P5, R32, UR25, RZ ;  /* 0x0000001920187c10 */ /* 0x000fe2000ffbe0ff */
[----:B------:R-:W-:Y:S01]  /*6550*/  @P6 STG.E desc[UR20][R30.64], R69 ;  /* 0x000000451e006986 */ /* 0x000fe2000c101914 */
[----:B0-----:R-:W-:Y:S02]  /*6560*/  IADD3 R26, P6, R34, UR25, RZ ;  /* 0x00000019221a7c10 */ /* 0x001fe4000ffde0ff */
[----:B------:R-:W-:Y:S02]  /*6570*/  ISETP.GT.AND P3, PT, R5, 0x60, PT ;  /* 0x000000600500780c */ /* 0x000fe40003f64270 */
[----:B------:R-:W-:Y:S01]  /*6580*/  IADD3.X R25, R33, UR28, RZ, P5, !PT ;  /* 0x0000001c21197c10 */ /* 0x000fe2000affe4ff */
[----:B-1----:R-:W-:Y:S01]  /*6590*/  FMUL R37, R72, R14 ;  /* 0x0000000e48257220 */ /* 0x002fe20000400000 */
[----:B------:R-:W-:-:S02]  /*65a0*/  IADD3.X R27, R35, UR28, RZ, P6, !PT ;  /* 0x0000001c231b7c10 */ /* 0x000fc4000b7fe4ff */
[----:B------:R-:W-:Y:S01]  /*65b0*/  ISETP.GT.AND P5, PT, R4, RZ, P3 ;  /* 0x000000ff0400720c */ /* 0x000fe20001fa4270 */
[----:B------:R0:W-:Y:S01]  /*65c0*/  @P0 STG.E desc[UR20][R24.64], R39 ;  /* 0x0000002718000986 */ /* 0x0001e2000c101914 */
[----:B------:R-:W-:Y:S02]  /*65d0*/  ISETP.GT.AND P1, PT, R5, 0x61, PT ;  /* 0x000000610500780c */ /* 0x000fe40003f24270 */
[----:B------:R-:W-:Y:S01]  /*65e0*/  IADD3 R32, P6, R28, UR15, RZ ;  /* 0x0000000f1c207c10 */ /* 0x000fe2000ffde0ff */
[----:B------:R1:W-:Y:S01]  /*65f0*/  @P2 STG.E desc[UR20][R26.64], R71 ;  /* 0x000000471a002986 */ /* 0x0003e2000c101914 */
[----:B------:R-:W-:Y:S02]  /*6600*/  IADD3 R34, P2, R30, UR15, RZ ;  /* 0x0000000f1e227c10 */ /* 0x000fe4000ff5e0ff */
[----:B------:R-:W-:Y:S02]  /*6610*/  ISETP.GT.AND P0, PT, R4, RZ, P1 ;  /* 0x000000ff0400720c */ /* 0x000fe40000f04270 */
[----:B------:R-:W-:-:S02]  /*6620*/  IADD3.X R33, R29, UR13, RZ, P6, !PT ;  /* 0x0000000d1d217c10 */ /* 0x000fc4000b7fe4ff */
[----:B------:R-:W-:Y:S01]  /*6630*/  IADD3.X R35, R31, UR13, RZ, P2, !PT ;  /* 0x0000000d1f237c10 */ /* 0x000fe200097fe4ff */
[----:B0-----:R-:W-:Y:S01]  /*6640*/  FMUL R39, R74, R14 ;  /* 0x0000000e4a277220 */ /* 0x001fe20000400000 */
[----:B------:R-:W-:Y:S01]  /*6650*/  ISETP.GT.AND P2, PT, R4, 0x8, P3 ;  /* 0x000000080400780c */ /* 0x000fe20001f44270 */
[----:B------:R0:W-:Y:S01]  /*6660*/  @P5 STG.E desc[UR20][R32.64], R37 ;  /* 0x0000002520005986 */ /* 0x0001e2000c101914 */
[----:B------:R-:W-:Y:S02]  /*6670*/  IADD3 R24, P5, R28, UR25, RZ ;  /* 0x000000191c187c10 */ /* 0x000fe4000ffbe0ff */
[----:B------:R-:W-:Y:S02]  /*6680*/  ISETP.GT.AND P1, PT, R4, 0x8, P1 ;  /* 0x000000080400780c */ /* 0x000fe40000f24270 */
[----:B------:R-:W-:Y:S01]  /*6690*/  IADD3.X R25, R29, UR28, RZ, P5, !PT ;  /* 0x0000001c1d197c10 */ /* 0x000fe2000affe4ff */
[----:B------:R-:W-:Y:S01]  /*66a0*/  @P0 STG.E desc[UR20][R34.64], R73 ;  /* 0x0000004922000986 */ /* 0x000fe2000c101914 */
[----:B-1----:R-:W-:-:S02]  /*66b0*/  IADD3 R26, P6, R30, UR25, RZ ;  /* 0x000000191e1a7c10 */ /* 0x002fc4000ffde0ff */
[C---:B------:R-:W-:Y:S02]  /*66c0*/  ISETP.GT.AND P3, PT, R5.reuse, 0x68, PT ;  /* 0x000000680500780c */ /* 0x040fe40003f64270 */
[----:B------:R-:W-:Y:S01]  /*66d0*/  ISETP.GT.AND P0, PT, R5, 0x69, PT ;  /* 0x000000690500780c */ /* 0x000fe20003f04270 */
[----:B------:R1:W-:Y:S01]  /*66e0*/  @P2 STG.E desc[UR20][R24.64], R39 ;  /* 0x0000002718002986 */ /* 0x0003e2000c101914 */
[----:B------:R-:W-:Y:S01]  /*66f0*/  IADD3.X R27, R31, UR28, RZ, P6, !PT ;  /* 0x0000001c1f1b7c10 */ /* 0x000fe2000b7fe4ff */
[----:B0-----:R-:W-:Y:S01]  /*6700*/  FMUL R37, R76, R14 ;  /* 0x0000000e4c257220 */ /* 0x001fe20000400000 */
[----:B------:R-:W-:Y:S02]  /*6710*/  ISETP.GT.AND P5, PT, R4, RZ, P3 ;  /* 0x000000ff0400720c */ /* 0x000fe40001fa4270 */
[----:B------:R-:W-:Y:S01]  /*6720*/  IADD3 R28, P6, R32, UR15, RZ ;  /* 0x0000000f201c7c10 */ /* 0x000fe2000ffde0ff */
[----:B------:R0:W-:Y:S01]  /*6730*/  @P1 STG.E desc[UR20][R26.64], R75 ;  /* 0x0000004b1a001986 */ /* 0x0001e2000c101914 */
[----:B------:R-:W-:-:S02]  /*6740*/  ISETP.GT.AND P2, PT, R4, RZ, P0 ;  /* 0x000000ff0400720c */ /* 0x000fc40000744270 */
[----:B------:R-:W-:Y:S02]  /*6750*/  IADD3.X R29, R33, UR13, RZ, P6, !PT ;  /* 0x0000000d211d7c10 */ /* 0x000fe4000b7fe4ff */
[----:B------:R-:W-:Y:S01]  /*6760*/  IADD3 R30, P6, R34, UR15, RZ ;  /* 0x0000000f221e7c10 */ /* 0x000fe2000ffde0ff */
[----:B-1----:R-:W-:Y:S01]  /*6770*/  FMUL R39, R78, R14 ;  /* 0x0000000e4e277220 */ /* 0x002fe20000400000 */
[----:B------:R-:W-:Y:S02]  /*6780*/  ISETP.GT.AND P1, PT, R4, 0x8, P3 ;  /* 0x000000080400780c */ /* 0x000fe40001f24270 */
[----:B------:R-:W-:Y:S01]  /*6790*/  IADD3.X R31, R35, UR13, RZ, P6, !PT ;  /* 0x0000000d231f7c10 */ /* 0x000fe2000b7fe4ff */
[----:B------:R1:W-:Y:S01]  /*67a0*/  @P5 STG.E desc[UR20][R28.64], R37 ;  /* 0x000000251c005986 */ /* 0x0003e2000c101914 */
[----:B------:R-:W-:Y:S02]  /*67b0*/  IADD3 R24, P3, R32, UR25, RZ ;  /* 0x0000001920187c10 */ /* 0x000fe4000ff7e0ff */
[----:B------:R-:W-:Y:S01]  /*67c0*/  ISETP.GT.AND P0, PT, R4, 0x8, P0 ;  /* 0x000000080400780c */ /* 0x000fe20000704270 */
[----:B------:R-:W-:Y:S01]  /*67d0*/  @P2 STG.E desc[UR20][R30.64], R77 ;  /* 0x0000004d1e002986 */ /* 0x000fe2000c101914 */
[----:B------:R-:W-:-:S02]  /*67e0*/  IADD3.X R25, R33, UR28, RZ, P3, !PT ;  /* 0x0000001c21197c10 */ /* 0x000fc40009ffe4ff */
[----:B0-----:R-:W-:Y:S02]  /*67f0*/  IADD3 R26, P3, R34, UR25, RZ ;  /* 0x00000019221a7c10 */ /* 0x001fe4000ff7e0ff */
[----:B------:R-:W-:Y:S01]  /*6800*/  ISETP.GT.AND P2, PT, R5, 0x70, PT ;  /* 0x000000700500780c */ /* 0x000fe20003f44270 */
[----:B------:R0:W-:Y:S01]  /*6810*/  @P1 STG.E desc[UR20][R24.64], R39 ;  /* 0x0000002718001986 */ /* 0x0001e2000c101914 */
[----:B------:R-:W-:Y:S01]  /*6820*/  IADD3.X R27, R35, UR28, RZ, P3, !PT ;  /* 0x0000001c231b7c10 */ /* 0x000fe20009ffe4ff */
[----:B-1----:R-:W-:Y:S01]  /*6830*/  FMUL R37, R80, R14 ;  /* 0x0000000e50257220 */ /* 0x002fe20000400000 */
[----:B------:R-:W-:Y:S02]  /*6840*/  ISETP.GT.AND P6, PT, R4, RZ, P2 ;  /* 0x000000ff0400720c */ /* 0x000fe400017c4270 */
[----:B------:R-:W-:Y:S01]  /*6850*/  ISETP.GT.AND P3, PT, R5, 0x71, PT ;  /* 0x000000710500780c */ /* 0x000fe20003f64270 */
[----:B------:R1:W-:Y:S01]  /*6860*/  @P0 STG.E desc[UR20][R26.64], R79 ;  /* 0x0000004f1a000986 */ /* 0x0003e2000c101914 */
[----:B------:R-:W-:-:S02]  /*6870*/  IADD3 R32, P1, R28, UR15, RZ ;  /* 0x0000000f1c207c10 */ /* 0x000fc4000ff3e0ff */
[C---:B------:R-:W-:Y:S02]  /*6880*/  ISETP.GT.AND P5, PT, R4.reuse, RZ, P3 ;  /* 0x000000ff0400720c */ /* 0x040fe40001fa4270 */
[----:B------:R-:W-:Y:S01]  /*6890*/  ISETP.GT.AND P0, PT, R4, 0x8, P2 ;  /* 0x000000080400780c */ /* 0x000fe20001704270 */
[----:B0-----:R-:W-:Y:S01]  /*68a0*/  FMUL R39, R86, R14 ;  /* 0x0000000e56277220 */ /* 0x001fe20000400000 */
[----:B------:R-:W-:Y:S02]  /*68b0*/  IADD3.X R33, R29, UR13, RZ, P1, !PT ;  /* 0x0000000d1d217c10 */ /* 0x000fe40008ffe4ff */
[----:B------:R-:W-:Y:S02]  /*68c0*/  IADD3 R34, P2, R30, UR15, RZ ;  /* 0x0000000f1e227c10 */ /* 0x000fe4000ff5e0ff */
[----:B------:R-:W-:Y:S01]  /*68d0*/  ISETP.GT.AND P3, PT, R4, 0x8, P3 ;  /* 0x000000080400780c */ /* 0x000fe20001f64270 */
[----:B------:R0:W-:Y:S01]  /*68e0*/  @P6 STG.E desc[UR20][R32.64], R37 ;  /* 0x0000002520006986 */ /* 0x0001e2000c101914 */
[----:B------:R-:W-:-:S02]  /*68f0*/  IADD3.X R35, R31, UR13, RZ, P2, !PT ;  /* 0x0000000d1f237c10 */ /* 0x000fc400097fe4ff */
[----:B------:R-:W-:Y:S02]  /*6900*/  IADD3 R24, P6, R28, UR25, RZ ;  /* 0x000000191c187c10 */ /* 0x000fe4000ffde0ff */
[----:B------:R-:W-:Y:S01]  /*6910*/  ISETP.GT.AND P1, PT, R5, 0x78, PT ;  /* 0x000000780500780c */ /* 0x000fe20003f24270 */
[----:B------:R-:W-:Y:S01]  /*6920*/  @P5 STG.E desc[UR20][R34.64], R81 ;  /* 0x0000005122005986 */ /* 0x000fe2000c101914 */
[----:B------:R-:W-:Y:S01]  /*6930*/  IADD3.X R25, R29, UR28, RZ, P6, !PT ;  /* 0x0000001c1d197c10 */ /* 0x000fe2000b7fe4ff */
[-C--:B------:R-:W-:Y:S01]  /*6940*/  FMUL R29, R82, R14.reuse ;  /* 0x0000000e521d7220 */ /* 0x080fe20000400000 */
[----:B-1----:R-:W-:Y:S02]  /*6950*/  IADD3 R26, P5, R30, UR25, RZ ;  /* 0x000000191e1a7c10 */ /* 0x002fe4000ffbe0ff */
[----:B------:R-:W-:Y:S01]  /*6960*/  ISETP.GT.AND P2, PT, R5, 0x79, PT ;  /* 0x000000790500780c */ /* 0x000fe20003f44270 */
[----:B0-----:R-:W-:Y:S01]  /*6970*/  FMUL R37, R84, R14 ;  /* 0x0000000e54257220 */ /* 0x001fe20000400000 */
[----:B------:R-:W-:Y:S01]  /*6980*/  IADD3.X R27, R31, UR28, RZ, P5, !PT ;  /* 0x0000001c1f1b7c10 */ /* 0x000fe2000affe4ff */
[----:B------:R0:W-:Y:S01]  /*6990*/  @P0 STG.E desc[UR20][R24.64], R29 ;  /* 0x0000001d18000986 */ /* 0x0001e2000c101914 */
[----:B------:R-:W-:-:S02]  /*69a0*/  ISETP.GT.AND P0, PT, R4, RZ, P1 ;  /* 0x000000ff0400720c */ /* 0x000fc40000f04270 */
[C---:B------:R-:W-:Y:S01]  /*69b0*/  ISETP.GT.AND P5, PT, R4.reuse, RZ, P2 ;  /* 0x000000ff0400720c */ /* 0x040fe200017a4270 */
[----:B------:R1:W-:Y:S01]  /*69c0*/  @P3 STG.E desc[UR20][R26.64], R83 ;  /* 0x000000531a003986 */ /* 0x0003e2000c101914 */
[C---:B------:R-:W-:Y:S02]  /*69d0*/  ISETP.GT.AND P1, PT, R4.reuse, 0x8, P1 ;  /* 0x000000080400780c */ /* 0x040fe40000f24270 */
[----:B------:R-:W-:Y:S02]  /*69e0*/  ISETP.GT.AND P2, PT, R4, 0x8, P2 ;  /* 0x000000080400780c */ /* 0x000fe40001744270 */
[----:B------:R-:W-:Y:S02]  /*69f0*/  IADD3 R4, P6, R32, UR15, RZ ;  /* 0x0000000f20047c10 */ /* 0x000fe4000ffde0ff */
[----:B0-----:R-:W-:Y:S02]  /*6a00*/  IADD3 R24, P3, R34, UR15, RZ ;  /* 0x0000000f22187c10 */ /* 0x001fe4000ff7e0ff */
[----:B------:R-:W-:-:S02]  /*6a10*/  IADD3.X R5, R33, UR13, RZ, P6, !PT ;  /* 0x0000000d21057c10 */ /* 0x000fc4000b7fe4ff */
[----:B------:R-:W-:Y:S02]  /*6a20*/  IADD3 R28, P6, R32, UR25, RZ ;  /* 0x00000019201c7c10 */ /* 0x000fe4000ffde0ff */
[----:B------:R-:W-:Y:S01]  /*6a30*/  IADD3.X R25, R35, UR13, RZ, P3, !PT ;  /* 0x0000000d23197c10 */ /* 0x000fe20009ffe4ff */
[----:B------:R1:W-:Y:S01]  /*6a40*/  @P0 STG.E desc[UR20][R4.64], R37 ;  /* 0x0000002504000986 */ /* 0x0003e2000c101914 */
[----:B------:R-:W-:Y:S02]  /*6a50*/  IADD3 R30, P3, R34, UR25, RZ ;  /* 0x00000019221e7c10 */ /* 0x000fe4000ff7e0ff */
[----:B------:R-:W-:Y:S01]  /*6a60*/  IADD3.X R29, R33, UR28, RZ, P6, !PT ;  /* 0x0000001c211d7c10 */ /* 0x000fe2000b7fe4ff */
[----:B------:R1:W-:Y:S01]  /*6a70*/  @P5 STG.E desc[UR20][R24.64], R85 ;  /* 0x0000005518005986 */ /* 0x0003e2000c101914 */
[----:B------:R-:W-:-:S03]  /*6a80*/  IADD3.X R31, R35, UR28, RZ, P3, !PT ;  /* 0x0000001c231f7c10 */ /* 0x000fc60009ffe4ff */
[----:B------:R1:W-:Y:S04]  /*6a90*/  @P1 STG.E desc[UR20][R28.64], R39 ;  /* 0x000000271c001986 */ /* 0x0003e8000c101914 */
[----:B------:R1:W-:Y:S02]  /*6aa0*/  @P2 STG.E desc[UR20][R30.64], R87 ;  /* 0x000000571e002986 */ /* 0x0003e4000c101914 */
.L_x_157:
[----:B------:R-:W-:Y:S05]  /*6ab0*/  BSYNC B0 ;  /* 0x0000000000007941 */ /* 0x000fea0003800000 */
.L_x_29:
[----:B------:R-:W-:Y:S01]  /*6ac0*/  LEA R2, P0, R8, R2, 0x1 ;  /* 0x0000000208027211 */ /* 0x000fe200078008ff */
[----:B------:R-:W-:Y:S01]  /*6ad0*/  ULDC.64 UR8, c[0x0][0x750] ;  /* 0x0001d40000087ab9 */ /* 0x000fe20000000a00 */
[----:B------:R-:W-:Y:S01]  /*6ae0*/  IMAD.U32 R0, RZ, RZ, UR17 ;  /* 0x00000011ff007e24 */ /* 0x000fe2000f8e00ff */
[----:B-1----:R-:W-:Y:S01]  /*6af0*/  PRMT R24, RZ, 0x7610, R24 ;  /* 0x00007610ff187816 */ /* 0x002fe20000000018 */
[----:B0-----:R-:W-:Y:S02]  /*6b00*/  IMAD.MOV.U32 R5, RZ, RZ, -0x1 ;  /* 0xffffffffff057424 */ /* 0x001fe400078e00ff */
[----:B------:R-:W-:Y:S01]  /*6b10*/  IMAD.X R3, R88, 0x1, R3, P0 ;  /* 0x0000000158037824 */ /* 0x000fe200000e0603 */
[----:B------:R-:W-:Y:S01]  /*6b20*/  ISETP.GE.U32.AND P0, PT, R2, UR8, PT ;  /* 0x0000000802007c0c */ /* 0x000fe2000bf06070 */
[----:B------:R0:W-:Y:S01]  /*6b30*/  SYNCS.ARRIVE.TRANS64.A1T0 RZ, [R0+UR23], RZ ;  /* 0x000000ff00ff79a7 */ /* 0x0001e20008100017 */
[----:B------:R-:W-:Y:S02]  /*6b40*/  IMAD.MOV.U32 R4, RZ, RZ, -0x1 ;  /* 0xffffffffff047424 */ /* 0x000fe400078e00ff */
[----:B------:R-:W-:Y:S01]  /*6b50*/  ISETP.GE.U32.AND.EX P0, PT, R3, UR9, PT, P0 ;  /* 0x0000000903007c0c */ /* 0x000fe2000bf06100 */
[----:B0-----:R-:W-:-:S12]  /*6b60*/  IMAD.MOV.U32 R0, RZ, RZ, -0x1 ;  /* 0xffffffffff007424 */ /* 0x001fd800078e00ff */
[----:B------:R-:W-:Y:S05]  /*6b70*/  @P0 BRA `(.L_x_158) ;  /* 0x0000000400480947 */ /* 0x000fea0003800000 */
[----:B------:R-:W0:Y:S01]  /*6b80*/  LDC.64 R28, c[0x0][0x728] ;  /* 0x0001ca00ff1c7b82 */ /* 0x000e220000000a00 */
[----:B--2---:R-:W1:Y:S01]  /*6b90*/  S2R R34, SR_CTAID.X ;  /* 0x0000000000227919 */ /* 0x004e620000002500 */
[----:B------:R-:W-:Y:S02]  /*6ba0*/  IMAD.MOV.U32 R26, RZ, RZ, R2 ;  /* 0x000000ffff1a7224 */ /* 0x000fe400078e0002 */
[----:B------:R-:W-:Y:S01]  /*6bb0*/  IMAD.MOV.U32 R27, RZ, RZ, R3 ;  /* 0x000000ffff1b7224 */ /* 0x000fe200078e0003 */
[----:B------:R-:W2:Y:S03]  /*6bc0*/  S2R R35, SR_CTAID.Y ;  /* 0x0000000000237919 */ /* 0x000ea60000002600 */
[----:B------:R-:W1:Y:S08]  /*6bd0*/  LDC R0, c[0x0][0x730] ;  /* 0x0001cc00ff007b82 */ /* 0x000e700000000800 */
[----:B------:R-:W1:Y:S01]  /*6be0*/  LDC.64 R32, c[0x0][0x720] ;  /* 0x0001c800ff207b82 */ /* 0x000e620000000a00 */
[----:B0-----:R-:W-:-:S04]  /*6bf0*/  ISETP.NE.U32.AND P0, PT, R28, RZ, PT ;  /* 0x000000ff1c00720c */ /* 0x001fc80003f05070 */
[----:B------:R-:W-:-:S13]  /*6c00*/  ISETP.NE.AND.EX P0, PT, R29, RZ, PT, P0 ;  /* 0x000000ff1d00720c */ /* 0x000fda0003f05300 */
[----:B-12---:R-:W-:Y:S05]  /*6c10*/  @!P0 BRA `(.L_x_159) ;  /* 0x0000000000288947 */ /* 0x006fea0003800000 */
[----:B------:R-:W0:Y:S02]  /*6c20*/  LDC R5, c[0x0][0x734] ;  /* 0x0001cd00ff057b82 */ /* 0x000e240000000800 */
[----:B0-----:R-:W-:-:S05]  /*6c30*/  IADD3 R27, P0, R2, R5, RZ ;  /* 0x00000005021b7210 */ /* 0x001fca0007f1e0ff */
[----:B----4-:R-:W-:-:S04]  /*6c40*/  IMAD.X R31, RZ, RZ, R3, P0 ;  /* 0x000000ffff1f7224 */ /* 0x010fc800000e0603 */
[----:B------:R-:W-:-:S04]  /*6c50*/  IMAD.WIDE.U32 R4, R31, R28, RZ ;  /* 0x0000001c1f047225 */ /* 0x000fc800078e00ff */
[----:B------:R-:W-:-:S04]  /*6c60*/  IMAD.WIDE.U32 R24, P0, R27, R29, R4 ;  /* 0x0000001d1b187225 */ /* 0x000fc80007800004 */
[----:B------:R-:W-:-:S04]  /*6c70*/  IMAD.WIDE.U32 R4, R27, R28, RZ ;  /* 0x0000001c1b047225 */ /* 0x000fc800078e00ff */
[----:B------:R-:W-:Y:S01]  /*6c80*/  IMAD.X R27, RZ, RZ, RZ, P0 ;  /* 0x000000ffff1b7224 */ /* 0x000fe200000e06ff */
[----:B------:R-:W-:Y:S01]  /*6c90*/  IADD3 RZ, P0, R5, R24, RZ ;  /* 0x0000001805ff7210 */ /* 0x000fe20007f1e0ff */
[----:B------:R-:W-:-:S04]  /*6ca0*/  IMAD.MOV.U32 R26, RZ, RZ, R25 ;  /* 0x000000ffff1a7224 */ /* 0x000fc800078e0019 */
[----:B------:R-:W-:-:S08]  /*6cb0*/  IMAD.WIDE.U32.X R26, R31, R29, R26, P0 ;  /* 0x0000001d1f1a7225 */ /* 0x000fd000000e041a */
.L_x_159:
[-CC-:B----4-:R-:W-:Y:S01]  /*6cc0*/  SHF.R.U64 R30, R26, R0.reuse, R27.reuse ;  /* 0x000000001a1e7219 */ /* 0x190fe2000000121b */
[----:B------:R-:W0:Y:S01]  /*6cd0*/  LDC.64 R40, c[0x0][0x740] ;  /* 0x0001d000ff287b82 */ /* 0x000e220000000a00 */
[----:B------:R-:W-:Y:S01]  /*6ce0*/  SHF.R.U32.HI R0, RZ, R0, R27 ;  /* 0x00000000ff007219 */ /* 0x000fe2000001161b */
[----:B------:R-:W-:Y:S01]  /*6cf0*/  ULDC UR8, c[0x0][0x150] ;  /* 0x0000540000087ab9 */ /* 0x000fe20000000800 */
[----:B------:R-:W-:Y:S02]  /*6d00*/  IADD3 R25, P0, RZ, -R30, RZ ;  /* 0x8000001eff197210 */ /* 0x000fe40007f1e0ff */
[----:B------:R-:W-:-:S03]  /*6d10*/  I2FP.F32.U32 R26, R34 ;  /* 0x00000022001a7245 */ /* 0x000fc60000201000 */
[----:B------:R-:W1:Y:S01]  /*6d20*/  LDC R24, c[0x0][0x718] ;  /* 0x0001c600ff187b82 */ /* 0x000e620000000800 */
[----:B------:R-:W-:Y:S02]  /*6d30*/  IMAD.X R5, RZ, RZ, ~R0, P0 ;  /* 0x000000ffff057224 */ /* 0x000fe400000e0e00 */
[----:B------:R-:W-:Y:S01]  /*6d40*/  FMUL R26, R26, UR8 ;  /* 0x000000081a1a7c20 */ /* 0x000fe20008400000 */
[----:B------:R-:W-:Y:S01]  /*6d50*/  ULDC UR8, c[0x0][0x154] ;  /* 0x0000550000087ab9 */ /* 0x000fe20000000800 */
[-C--:B------:R-:W-:Y:S02]  /*6d60*/  IMAD R0, R5, R32.reuse, RZ ;  /* 0x0000002005007224 */ /* 0x080fe400078e02ff */
[C---:B------:R-:W-:Y:S01]  /*6d70*/  IMAD.WIDE.U32 R4, R25.reuse, R32, R2 ;  /* 0x0000002019047225 */ /* 0x040fe200078e0002 */
[----:B------:R-:W2:Y:S01]  /*6d80*/  LDC R38, c[0x0][0x708] ;  /* 0x0001c200ff267b82 */ /* 0x000ea20000000800 */
[----:B------:R-:W4:Y:S02]  /*6d90*/  F2I.U32.TRUNC.NTZ R26, R26 ;  /* 0x0000001a001a7305 */ /* 0x000f24000020f000 */
[----:B------:R-:W-:Y:S01]  /*6da0*/  IMAD R25, R25, R33, R0 ;  /* 0x0000002119197224 */ /* 0x000fe200078e0200 */
[----:B------:R-:W-:-:S03]  /*6db0*/  I2FP.F32.U32 R0, R35 ;  /* 0x0000002300007245 */ /* 0x000fc60000201000 */
[----:B------:R-:W-:Y:S01]  /*6dc0*/  IMAD.IADD R5, R5, 0x1, R25 ;  /* 0x0000000105057824 */ /* 0x000fe200078e0219 */
[----:B------:R-:W3:Y:S01]  /*6dd0*/  LDC R29, c[0x0][0x758] ;  /* 0x0001d600ff1d7b82 */ /* 0x000ee20000000800 */
[----:B0-----:R-:W-:-:S04]  /*6de0*/  ISETP.NE.U32.AND P0, PT, R40, RZ, PT ;  /* 0x000000ff2800720c */ /* 0x001fc80003f05070 */
[----:B------:R-:W-:-:S03]  /*6df0*/  ISETP.NE.AND.EX P0, PT, R41, RZ, PT, P0 ;  /* 0x000000ff2900720c */ /* 0x000fc60003f05300 */
[----:B------:R-:W0:Y:S01]  /*6e00*/  LDC R27, c[0x0][0x144] ;  /* 0x00005100ff1b7b82 */ /* 0x000e220000000800 */
[-CC-:B-1----:R-:W-:Y:S01]  /*6e10*/  SHF.R.U64 R28, R4, R24.reuse, R5.reuse ;  /* 0x00000018041c7219 */ /* 0x182fe20000001205 */
[----:B----4-:R-:W-:Y:S01]  /*6e20*/  IMAD.MOV R26, RZ, RZ, -R26 ;  /* 0x000000ffff1a7224 */ /* 0x010fe200078e0a1a */
[----:B------:R-:W-:Y:S01]  /*6e30*/  SHF.R.U32.HI R5, RZ, R24, R5 ;  /* 0x00000018ff057219 */ /* 0x000fe20000011605 */
[----:B------:R-:W-:-:S04]  /*6e40*/  FMUL R24, R0, UR8 ;  /* 0x0000000800187c20 */ /* 0x000fc80008400000 */
[----:B------:R-:W1:Y:S01]  /*6e50*/  LDC R36, c[0x0][0x148] ;  /* 0x00005200ff247b82 */ /* 0x000e620000000800 */
[----:B------:R4:W0:Y:S01]  /*6e60*/  F2I.U32.TRUNC.NTZ R32, R24 ;  /* 0x0000001800207305 */ /* 0x000822000020f000 */
[-CC-:B--2---:R-:W-:Y:S02]  /*6e70*/  SHF.R.U64 R31, R28, R38.reuse, R5.reuse ;  /* 0x000000261c1f7219 */ /* 0x184fe40000001205 */
[----:B------:R-:W-:-:S04]  /*6e80*/  SHF.R.U32.HI R0, RZ, R38, R5 ;  /* 0x00000026ff007219 */ /* 0x000fc80000011605 */
[----:B------:R-:W2:Y:S01]  /*6e90*/  LDC R37, c[0x0][0x748] ;  /* 0x0001d200ff257b82 */ /* 0x000ea20000000800 */
[-CC-:B---3--:R-:W-:Y:S02]  /*6ea0*/  SHF.R.U64 R33, R31, R29.reuse, R0.reuse ;  /* 0x0000001d1f217219 */ /* 0x188fe40000001200 */
[----:B------:R-:W-:-:S03]  /*6eb0*/  SHF.R.U32.HI R5, RZ, R29, R0 ;  /* 0x0000001dff057219 */ /* 0x000fc60000011600 */
[----:B------:R-:W-:Y:S02]  /*6ec0*/  IMAD.MOV.U32 R4, RZ, RZ, R33 ;  /* 0x000000ffff047224 */ /* 0x000fe400078e0021 */
[----:B------:R-:W3:Y:S01]  /*6ed0*/  LDC R39, c[0x0][0x738] ;  /* 0x0001ce00ff277b82 */ /* 0x000ee20000000800 */
[----:B0-----:R-:W-:-:S07]  /*6ee0*/  IMAD R34, R27, R26, R34 ;  /* 0x0000001a1b227224 */ /* 0x001fce00078e0222 */
[----:B------:R-:W0:Y:S08]  /*6ef0*/  LDC R42, c[0x0][0x710] ;  /* 0x0001c400ff2a7b82 */ /* 0x000e300000000800 */
[----:B------:R-:W0:Y:S01]  /*6f00*/  LDC R43, c[0x0][0x700] ;  /* 0x0001c000ff2b7b82 */ /* 0x000e220000000800 */
[----:B-12-4-:R-:W-:Y:S05]  /*6f10*/  @!P0 BRA `(.L_x_160) ;  /* 0x0000000000288947 */ /* 0x016fea0003800000 */
[----:B------:R-:W1:Y:S02]  /*6f20*/  LDC R0, c[0x0][0x74c] ;  /* 0x0001d300ff007b82 */ /* 0x000e640000000800 */
[----:B-1----:R-:W-:-:S05]  /*6f30*/  IADD3 R27, P0, R33, R0, RZ ;  /* 0x00000000211b7210 */ /* 0x002fca0007f1e0ff */
        /* <DEDUP_REMOVED lines=8> */
.L_x_160:
[----:B------:R-:W-:Y:S01]  /*6fc0*/  SHF.R.U64 R4, R4, R37, R5 ;  /* 0x0000002504047219 */ /* 0x000fe20000001205 */
[----:B------:R-:W-:Y:S01]  /*6fd0*/  IMAD.MOV R32, RZ, RZ, -R32 ;  /* 0x000000ffff207224 */ /* 0x000fe200078e0a20 */
[----:B------:R-:W-:Y:S02]  /*6fe0*/  LOP3.LUT R0, R31, R20, RZ, 0xc0, !PT ;  /* 0x000000141f007212 */ /* 0x000fe400078ec0ff */
[----:B------:R-:W-:Y:S01]  /*6ff0*/  LOP3.LUT R25, R28, R21, RZ, 0xc0, !PT ;  /* 0x000000151c197212 */ /* 0x000fe200078ec0ff */
[----:B------:R-:W-:Y:S02]  /*7000*/  IMAD.MOV R24, RZ, RZ, -R4 ;  /* 0x000000ffff187224 */ /* 0x000fe400078e0a04 */
[----:B------:R-:W-:Y:S02]  /*7010*/  IMAD R5, R89, R4, R0 ;  /* 0x0000000459057224 */ /* 0x000fe400078e0200 */
[----:B------:R-:W-:Y:S02]  /*7020*/  @P4 IMAD R34, R36, R32, R35 ;  /* 0x0000002024224224 */ /* 0x000fe400078e0223 */
[----:B---3--:R-:W-:-:S02]  /*7030*/  IMAD R0, R24, R39, R33 ;  /* 0x0000002718007224 */ /* 0x008fc400078e0221 */
[----:B0-----:R-:W-:Y:S02]  /*7040*/  IMAD R5, R5, R42, R34 ;  /* 0x0000002a05057224 */ /* 0x001fe400078e0222 */
[----:B------:R-:W-:Y:S02]  /*7050*/  IMAD R0, R0, R43, R25 ;  /* 0x0000002b00007224 */ /* 0x000fe400078e0219 */
[----:B------:R-:W-:-:S03]  /*7060*/  IMAD.MOV.U32 R24, RZ, RZ, 0x1 ;  /* 0x00000001ff187424 */ /* 0x000fc600078e00ff */
[----:B------:R-:W-:Y:S02]  /*7070*/  SEL R4, R0, R5, !P4 ;  /* 0x0000000500047207 */ /* 0x000fe40006000000 */
[----:B------:R-:W-:Y:S01]  /*7080*/  SEL R5, R5, R0, !P4 ;  /* 0x0000000005057207 */ /* 0x000fe20006000000 */
[----:B------:R-:W-:-:S07]  /*7090*/  IMAD.MOV.U32 R0, RZ, RZ, R30 ;  /* 0x000000ffff007224 */ /* 0x000fce00078e001e */
.L_x_158:
[----:B------:R-:W-:Y:S01]  /*70a0*/  LOP3.LUT P0, RZ, R24, 0xff, RZ, 0xc0, !PT ;  /* 0x000000ff18ff7812 */ /* 0x000fe2000780c0ff */
[----:B------:R-:W-:Y:S01]  /*70b0*/  UIMAD.WIDE.U32 UR8, UR5, -0x33333333, URZ ;  /* 0xcccccccd050878a5 */ /* 0x000fe2000f8e003f */
[----:B------:R-:W-:-:S03]  /*70c0*/  LOP3.LUT R104, R104, 0x1, RZ, 0x3c, !PT ;  /* 0x0000000168687812 */ /* 0x000fc600078e3cff */
[----:B------:R-:W-:-:S04]  /*70d0*/  USHF.R.U32.HI UR8, URZ, 0x2, UR9 ;  /* 0x000000023f087899 */ /* 0x000fc80008011609 */
[----:B------:R-:W-:-:S04]  /*70e0*/  UIMAD UR5, UR8, -0x5, UR5 ;  /* 0xfffffffb080578a4 */ /* 0x000fc8000f8e0205 */
[----:B------:R-:W-:Y:S08]  /*70f0*/  @P0 BRA `(.L_x_161) ;  /* 0xffffffa400c80947 */ /* 0x000ff0000383ffff */
[----:B------:R-:W-:Y:S05]  /*7100*/  EXIT ;  /* 0x000000000000794d */ /* 0x000fea0003800000 */
.L_x_17:
[----:B------:R-:W-:-:S08]  /*7110*/  ISETP.NE.AND P0, PT, R22, RZ, PT ;  /* 0x000000ff1600720c */ /* 0x000fd00003f05270 */
[----:B--23-5:R-:W0:-:S00]  /*7120*/  USETMAXREG.DEALLOC.CTAPOOL 0x28 ;  /* 0x00000028000079c8 */ /* 0x02ce0000080e0500 */
[----:B------:R-:W-:Y:S05]  /*7130*/  @P0 EXIT ;  /* 0x000000000000094d */ /* 0x000fea0003800000 */
[----:B0-----:R-:W-:Y:S01]  /*7140*/  LOP3.LUT P0, RZ, R18, 0xff, RZ, 0xc0, !PT ;  /* 0x000000ff12ff7812 */ /* 0x001fe2000780c0ff */
[----:B------:R-:W-:Y:S02]  /*7150*/  IMAD.MOV.U32 R7, RZ, RZ, 0x1 ;  /* 0x00000001ff077424 */ /* 0x000fe400078e00ff */
[----:B------:R-:W-:-:S10]  /*7160*/  IMAD.MOV.U32 R13, RZ, RZ, RZ ;  /* 0x000000ffff0d7224 */ /* 0x000fd400078e00ff */
[----:B------:R-:W-:Y:S05]  /*7170*/  @!P0 BRA `(.L_x_162) ;  /* 0x0000000c00788947 */ /* 0x000fea0003800000 */
[----:B------:R-:W0:Y:S01]  /*7180*/  S2R R16, SR_CgaCtaId ;  /* 0x0000000000107919 */ /* 0x000e220000008800 */
[----:B------:R-:W-:Y:S01]  /*7190*/  LOP3.LUT P0, RZ, R10, 0x1f, RZ, 0xc0, !PT ;  /* 0x0000001f0aff7812 */ /* 0x000fe2000780c0ff */
[----:B------:R-:W-:Y:S01]  /*71a0*/  ULDC UR5, c[0x0][0x758] ;  /* 0x0001d60000057ab9 */ /* 0x000fe20000000800 */
[----:B------:R-:W-:Y:S01]  /*71b0*/  UMOV UR7, 0xffffffff ;  /* 0xffffffff00077882 */ /* 0x000fe20000000000 */
[----:B------:R-:W-:Y:S01]  /*71c0*/  BSSY B0, `(.L_x_162) ;  /* 0x00000d9000007945 */ /* 0x000fe20003800000 */
[----:B------:R-:W-:Y:S01]  /*71d0*/  USHF.L.U32 UR7, UR7, UR5, URZ ;  /* 0x0000000507077299 */ /* 0x000fe2000800063f */
[C---:B------:R-:W-:Y:S01]  /*71e0*/  ISETP.NE.AND P2, PT, R11.reuse, RZ, PT ;  /* 0x000000ff0b00720c */ /* 0x040fe20003f45270 */
[----:B------:R-:W-:Y:S01]  /*71f0*/  IMAD.MOV.U32 R15, RZ, RZ, 0x1 ;  /* 0x00000001ff0f7424 */ /* 0x000fe200078e00ff */
[----:B------:R-:W-:Y:S01]  /*7200*/  ISETP.NE.OR P0, PT, R11, RZ, !P0 ;  /* 0x000000ff0b00720c */ /* 0x000fe20004705670 */
[----:B------:R-:W-:Y:S01]  /*7210*/  IMAD.MOV.U32 R7, RZ, RZ, 0x1 ;  /* 0x00000001ff077424 */ /* 0x000fe200078e00ff */
[----:B------:R-:W-:Y:S01]  /*7220*/  LOP3.LUT R14, R6, 0x2, RZ, 0xfc, !PT ;  /* 0x00000002060e7812 */ /* 0x000fe200078efcff */
[----:B------:R-:W-:Y:S01]  /*7230*/  IMAD.MOV.U32 R13, RZ, RZ, RZ ;  /* 0x000000ffff0d7224 */ /* 0x000fe200078e00ff */
[----:B------:R-:W-:Y:S01]  /*7240*/  ULDC UR4, c[0x0][0x700] ;  /* 0x0001c00000047ab9 */ /* 0x000fe20000000800 */
[----:B------:R-:W-:Y:S01]  /*7250*/  UMOV UR8, 0x1 ;  /* 0x0000000100087882 */ /* 0x000fe20000000000 */
[----:B------:R-:W-:-:S02]  /*7260*/  UIADD3 UR21, UR6, 0x1, URZ ;  /* 0x0000000106157890 */ /* 0x000fc4000fffe03f */
[----:B------:R-:W-:Y:S02]  /*7270*/  UIADD3 UR4, UR4, -0x1, URZ ;  /* 0xffffffff04047890 */ /* 0x000fe4000fffe03f */
[----:B------:R-:W-:Y:S02]  /*7280*/  USHF.L.U32 UR5, UR8, UR5, URZ ;  /* 0x0000000508057299 */ /* 0x000fe4000800063f */
[----:B------:R-:W-:Y:S01]  /*7290*/  ULOP3.LUT UR7, URZ, UR7, URZ, 0x33, !UPT ;  /* 0x000000073f077292 */ /* 0x000fe2000f8e333f */
[----:B------:R-:W-:Y:S01]  /*72a0*/  ULDC.64 UR40, c[0x0][0x198] ;  /* 0x0000660000287ab9 */ /* 0x000fe20000000a00 */
[C---:B0-----:R-:W-:Y:S02]  /*72b0*/  IMAD.SHL.U32 R17, R16.reuse, 0x40, RZ ;  /* 0x0000004010117824 */ /* 0x041fe400078e00ff */
[----:B------:R-:W-:-:S03]  /*72c0*/  IMAD.SHL.U32 R16, R16, 0x1000, RZ ;  /* 0x0000100010107824 */ /* 0x000fc600078e00ff */
[----:B------:R-:W-:Y:S02]  /*72d0*/  LOP3.LUT R17, R17, 0x40, RZ, 0xc0, !PT ;  /* 0x0000004011117812 */ /* 0x000fe400078ec0ff */
[----:B------:R-:W-:-:S07]  /*72e0*/  LOP3.LUT R16, R16, 0x1000, RZ, 0xc0, !PT ;  /* 0x0000100010107812 */ /* 0x000fce00078ec0ff */
.L_x_174:
[----:B------:R-:W-:-:S03]  /*72f0*/  UMOV UR8, 0xffffffff ;  /* 0xffffffff00087882 */ /* 0x000fc60000000000 */
[----:B------:R-:W-:Y:S05]  /*7300*/  BRA.DIV UR8, `(.L_x_163) ;  /* 0x0000001208407947 */ /* 0x000fea000b800000 */
[----:B------:R-:W-:-:S13]  /*7310*/  ELECT P1, URZ, PT ;  /* 0x00000000003f782f */ /* 0x000fda0003820000 */
.L_x_188:
[----:B------:R-:W0:Y:S01]  /*7320*/  LDC R10, c[0x0][0x604] ;  /* 0x00018100ff0a7b82 */ /* 0x000e220000000800 */
[----:B------:R-:W-:Y:S01]  /*7330*/  BSSY B1, `(.L_x_164) ;  /* 0x000004e000017945 */ /* 0x000fe20003800000 */
[----:B0-----:R-:W-:-:S13]  /*7340*/  ISETP.LT.OR P1, PT, R10, 0x1, !P1 ;  /* 0x000000010a00780c */ /* 0x001fda0004f21670 */
[----:B------:R-:W-:Y:S05]  /*7350*/  @P1 BRA `(.L_x_165) ;  /* 0x00000004002c1947 */ /* 0x000fea0003800000 */
[----:B------:R-:W-:Y:S02]  /*7360*/  IMAD R20, R4, 0x80, R17 ;  /* 0x0000008004147824 */ /* 0x000fe400078e0211 */
[----:B------:R-:W-:Y:S02]  /*7370*/  IMAD.SHL.U32 R26, R5, 0x40, RZ ;  /* 0x00000040051a7824 */ /* 0x000fe400078e00ff */
[----:B------:R-:W-:Y:S02]  /*7380*/  IMAD.MOV.U32 R21, RZ, RZ, RZ ;  /* 0x000000ffff157224 */ /* 0x000fe400078e00ff */
[----:B------:R-:W-:Y:S02]  /*7390*/  IMAD.MOV.U32 R23, RZ, RZ, 0x40 ;  /* 0x00000040ff177424 */ /* 0x000fe400078e00ff */
[----:B------:R-:W-:Y:S02]  /*73a0*/  IMAD.U32 R24, RZ, RZ, UR21 ;  /* 0x00000015ff187e24 */ /* 0x000fe4000f8e00ff */
[----:B------:R-:W-:-:S02]  /*73b0*/  IMAD.MOV.U32 R4, RZ, RZ, R7 ;  /* 0x000000ffff047224 */ /* 0x000fc400078e0007 */
[----:B------:R-:W-:Y:S02]  /*73c0*/  IMAD.MOV.U32 R11, RZ, RZ, R13 ;  /* 0x000000ffff0b7224 */ /* 0x000fe400078e000d */
[----:B------:R-:W-:-:S07]  /*73d0*/  IMAD.MOV.U32 R25, RZ, RZ, RZ ;  /* 0x000000ffff197224 */ /* 0x000fce00078e00ff */
.L_x_169:
[----:B------:R-:W0:Y:S01]  /*73e0*/  S2R R19, SR_CgaCtaId ;  /* 0x0000000000137919 */ /* 0x000e220000008800 */
[----:B------:R-:W-:Y:S01]  /*73f0*/  MOV R10, 0x400 ;  /* 0x00000400000a7802 */ /* 0x000fe20000000f00 */
[----:B------:R-:W1:Y:S03]  /*7400*/  @!P2 LDC R18, c[0x0][0x640] ;  /* 0x00019000ff12ab82 */ /* 0x000e660000000800 */
[----:B0-----:R-:W-:Y:S02]  /*7410*/  LEA R22, R19, R10, 0x18 ;  /* 0x0000000a13167211 */ /* 0x001fe400078ec0ff */
[----:B------:R-:W-:-:S03]  /*7420*/  SHF.L.U32 R10, R4, 0x1f, RZ ;  /* 0x0000001f040a7819 */ /* 0x000fc600000006ff */
[----:B------:R-:W-:-:S04]  /*7430*/  IMAD R19, R11, 0x8, R22 ;  /* 0x000000080b137824 */ /* 0x000fc800078e0216 */
[----:B------:R-:W0:Y:S02]  /*7440*/  SYNCS.PHASECHK.TRANS64.TRYWAIT P1, [R19+URZ+0x28], R10 ;  /* 0x0000280a130075a7 */ /* 0x000e24000802017f */
[----:B01----:R-:W-:Y:S05]  /*7450*/  @!P1 BRA `(.L_x_166) ;  /* 0x00000010000c9947 */ /* 0x003fea0003800000 */
.L_x_189:
[----:B0-----:R-:W-:Y:S01]  /*7460*/  PRMT R10, R14, 0x9910, RZ ;  /* 0x000099100e0a7816 */ /* 0x001fe200000000ff */
[----:B------:R0:W-:Y:S03]  /*7470*/  @!P2 SYNCS.ARRIVE.TRANS64 RZ, [R19+URZ], R18 ;  /* 0x0000001213ffa9a7 */ /* 0x0001e6000800003f */
[----:B------:R-:W-:-:S13]  /*7480*/  ISETP.NE.AND P1, PT, R10, 0x2, PT ;  /* 0x000000020a00780c */ /* 0x000fda0003f25270 */
[----:B0-----:R-:W-:Y:S05]  /*7490*/  @P1 BRA `(.L_x_167) ;  /* 0x0000000000041947 */ /* 0x001fea0003800000 */
[----:B------:R-:W-:Y:S01]  /*74a0*/  BPT.TRAP 0x1 ;  /* 0x000000040000795c */ /* 0x000fe20000300000 */
.L_x_167:
[----:B------:R-:W-:Y:S05]  /*74b0*/  @P0 BRA `(.L_x_168) ;  /* 0x0000000000040947 */ /* 0x000fea0003800000 */
[----:B------:R-:W-:Y:S01]  /*74c0*/  BPT.TRAP 0x1 ;  /* 0x000000040000795c */ /* 0x000fe20000300000 */
.L_x_168:
[----:B------:R-:W-:Y:S01]  /*74d0*/  IMAD R10, R11, 0x4000, R16 ;  /* 0x000040000b0a7824 */ /* 0x000fe200078e0210 */
[----:B------:R-:W-:Y:S01]  /*74e0*/  R2UR UR18, R23 ;  /* 0x00000000171272ca */ /* 0x000fe200000e0000 */
[--C-:B------:R-:W-:Y:S01]  /*74f0*/  IMAD R18, R11, 0x2000, R22.reuse ;  /* 0x000020000b127824 */ /* 0x100fe200078e0216 */
[----:B------:R-:W-:Y:S01]  /*7500*/  R2UR UR33, R19 ;  /* 0x00000000132172ca */ /* 0x000fe200000e0000 */
[--C-:B------:R-:W-:Y:S01]  /*7510*/  IMAD R10, R10, 0x2, R22.reuse ;  /* 0x000000020a0a7824 */ /* 0x100fe200078e0216 */
[----:B------:R-:W-:Y:S01]  /*7520*/  R2UR UR36, R0 ;  /* 0x00000000002472ca */ /* 0x000fe200000e0000 */
[----:B------:R-:W-:Y:S01]  /*7530*/  IMAD R22, R11, 0x400, R22 ;  /* 0x000004000b167824 */ /* 0x000fe200078e0216 */
[----:B------:R-:W-:Y:S01]  /*7540*/  R2UR UR32, R18 ;  /* 0x00000000122072ca */ /* 0x000fe200000e0000 */
[----:B------:R-:W-:Y:S01]  /*7550*/  VIADD R24, R24, 0xffffffff ;  /* 0xffffffff18187836 */ /* 0x000fe20000000000 */
[----:B------:R-:W-:Y:S01]  /*7560*/  R2UR UR16, R10 ;  /* 0x000000000a1072ca */ /* 0x000fe200000e0000 */
[----:B------:R-:W-:Y:S01]  /*7570*/  UIADD3 UR14, UP0, UR40, 0xf0, URZ ;  /* 0x000000f0280e7890 */ /* 0x000fe2000ff1e03f */
[----:B------:R-:W-:Y:S01]  /*7580*/  R2UR UR8, R22 ;  /* 0x00000000160872ca */ /* 0x000fe200000e0000 */
[----:B------:R-:W-:Y:S01]  /*7590*/  UIADD3 UR22, UP1, UR40, 0x1f0, URZ ;  /* 0x000001f028167890 */ /* 0x000fe2000ff3e03f */
[----:B------:R-:W-:Y:S01]  /*75a0*/  R2UR UR34, R21 ;  /* 0x00000000152272ca */ /* 0x000fe200000e0000 */
[----:B------:R-:W-:Y:S01]  /*75b0*/  UIADD3 UR30, UP2, UR40, 0x2f0, URZ ;  /* 0x000002f0281e7890 */ /* 0x000fe2000ff5e03f */
[----:B------:R-:W-:Y:S01]  /*75c0*/  R2UR UR35, R26 ;  /* 0x000000001a2372ca */ /* 0x000fe200000e0000 */
[----:B------:R-:W-:Y:S01]  /*75d0*/  UIADD3.X UR15, URZ, UR41, URZ, UP0, !UPT ;  /* 0x000000293f0f7290 */ /* 0x000fe200087fe43f */
[----:B------:R-:W-:Y:S01]  /*75e0*/  R2UR UR11, R5 ;  /* 0x00000000050b72ca */ /* 0x000fe200000e0000 */
[----:B------:R-:W-:Y:S01]  /*75f0*/  UIADD3.X UR23, URZ, UR41, URZ, UP1, !UPT ;  /* 0x000000293f177290 */ /* 0x000fe20008ffe43f */
[----:B------:R-:W-:Y:S01]  /*7600*/  R2UR UR12, R25 ;  /* 0x00000000190c72ca */ /* 0x000fe200000e0000 */
[----:B------:R-:W-:Y:S01]  /*7610*/  UIADD3 UR32, UR32, 0x180, URZ ;  /* 0x0000018020207890 */ /* 0x000fe2000fffe03f */
[----:B------:R-:W-:Y:S01]  /*7620*/  R2UR UR27, R20 ;  /* 0x00000000141b72ca */ /* 0x000fe200000e0000 */
[----:B------:R-:W-:Y:S01]  /*7630*/  UIADD3 UR26, UR18, -0x40, URZ ;  /* 0xffffffc0121a7890 */ /* 0x000fe2000fffe03f */
[----:B------:R-:W-:Y:S01]  /*7640*/  ISETP.GT.AND P3, PT, R24, 0x1, PT ;  /* 0x000000011800780c */ /* 0x000fe20003f64270 */
[----:B------:R-:W-:Y:S01]  /*7650*/  UIADD3 UR8, UR8, 0x32180, URZ ;  /* 0x0003218008087890 */ /* 0x000fe2000fffe03f */
[----:B------:R-:W-:Y:S01]  /*7660*/  VIADD R11, R11, 0x1 ;  /* 0x000000010b0b7836 */ /* 0x000fe20000000000 */
[----:B------:R-:W-:Y:S01]  /*7670*/  UIADD3 UR24, UR16, 0xa180, URZ ;  /* 0x0000a18010187890 */ /* 0x000fe2000fffe03f */
[----:B------:R-:W-:Y:S01]  /*7680*/  VIADD R25, R25, 0x1 ;  /* 0x0000000119197836 */ /* 0x000fe20000000000 */
[----:B------:R-:W-:Y:S01]  /*7690*/  UIADD3.X UR31, URZ, UR41, URZ, UP2, !UPT ;  /* 0x000000293f1f7290 */ /* 0x000fe200097fe43f */
[----:B------:R-:W-:Y:S01]  /*76a0*/  VIADD R23, R23, 0x80 ;  /* 0x0000008017177836 */ /* 0x000fe20000000000 */
[----:B------:R-:W-:Y:S01]  /*76b0*/  UIADD3 UR16, UR16, 0xe180, URZ ;  /* 0x0000e18010107890 */ /* 0x000fe2000fffe03f */
[----:B------:R-:W-:Y:S01]  /*76c0*/  ISETP.NE.AND P1, PT, R11, 0x5, PT ;  /* 0x000000050b00780c */ /* 0x000fe20003f25270 */
[----:B------:R-:W-:Y:S01]  /*76d0*/  UMOV UR38, 0x0 ;  /* 0x0000000000267882 */ /* 0x000fe20000000000 */
[----:B------:R-:W-:Y:S01]  /*76e0*/  UMOV UR39, 0x10000000 ;  /* 0x1000000000277882 */ /* 0x000fe20000000000 */
[----:B------:R-:W-:Y:S01]  /*76f0*/  UMOV UR10, URZ ;  /* 0x0000003f000a7c82 */ /* 0x000fe20008000000 */
[----:B------:R-:W-:Y:S01]  /*7700*/  UMOV UR9, UR33 ;  /* 0x0000002100097c82 */ /* 0x000fe20008000000 */
[----:B------:R-:W-:Y:S01]  /*7710*/  UMOV UR13, UR36 ;  /* 0x00000024000d7c82 */ /* 0x000fe20008000000 */
[----:B------:R-:W-:Y:S01]  /*7720*/  UMOV UR29, 0x30000 ;  /* 0x00030000001d7882 */ /* 0x000fe20000000000 */
[----:B------:R0:W-:Y:S01]  /*7730*/  UTMALDG.3D [UR32], [UR14], desc[UR38] ;  /* 0x000026200e0075b4 */ /* 0x0001e20008011000 */
[----:B------:R-:W-:Y:S01]  /*7740*/  UMOV UR25, UR33 ;  /* 0x0000002100197c82 */ /* 0x000fe20008000000 */
[----:B------:R-:W-:Y:S01]  /*7750*/  UMOV UR28, UR36 ;  /* 0x00000024001c7c82 */ /* 0x000fe20008000000 */
[----:B------:R-:W-:Y:S01]  /*7760*/  UMOV UR17, UR33 ;  /* 0x0000002100117c82 */ /* 0x000fe20008000000 */
[----:B------:R-:W-:Y:S01]  /*7770*/  UMOV UR19, UR27 ;  /* 0x0000001b00137c82 */ /* 0x000fe20008000000 */
[----:B------:R-:W-:Y:S01]  /*7780*/  UMOV UR20, UR36 ;  /* 0x0000002400147c82 */ /* 0x000fe20008000000 */
[----:B------:R-:W-:Y:S01]  /*7790*/  SEL R19, RZ, 0x1, P1 ;  /* 0x00000001ff137807 */ /* 0x000fe20000800000 */
[----:B------:R-:W-:Y:S01]  /*77a0*/  VIADD R21, R21, 0x40 ;  /* 0x0000004015157836 */ /* 0x000fe20000000000 */
[----:B------:R0:W-:Y:S01]  /*77b0*/  UTMALDG.4D [UR8], [UR22], desc[UR38] ;  /* 0x00002608160075b4 */ /* 0x0001e20008019000 */
[----:B------:R-:W-:-:S02]  /*77c0*/  SEL R11, R11, RZ, P1 ;  /* 0x000000ff0b0b7207 */ /* 0x000fc40000800000 */
[----:B------:R-:W-:Y:S01]  /*77d0*/  LOP3.LUT R4, R4, R19, RZ, 0x3c, !PT ;  /* 0x0000001304047212 */ /* 0x000fe200078e3cff */
[----:B------:R0:W-:Y:S01]  /*77e0*/  UTMALDG.3D.MULTICAST [UR24], [UR30], UR29, desc[UR38] ;  /* 0x000026181e0073b4 */ /* 0x0001e2000801181d */
[----:B------:R0:W-:Y:S02]  /*77f0*/  UTMALDG.3D.MULTICAST [UR16], [UR30], UR29, desc[UR38] ;  /* 0x000026101e0073b4 */ /* 0x0001e4000801181d */
[----:B0-----:R-:W-:Y:S05]  /*7800*/  @P3 BRA `(.L_x_169) ;  /* 0xfffffff800f43947 */ /* 0x001fea000383ffff */
.L_x_165:
[----:B------:R-:W-:Y:S05]  /*7810*/  BSYNC B1 ;  /* 0x0000000000017941 */ /* 0x000fea0003800000 */
.L_x_164:
[----:B------:R-:W-:Y:S01]  /*7820*/  LOP3.LUT P5, RZ, R15, 0xff, RZ, 0xc0, !PT ;  /* 0x000000ff0fff7812 */ /* 0x000fe200078ac0ff */
[----:B------:R-:W-:Y:S01]  /*7830*/  VIADD R13, R13, UR6 ;  /* 0x000000060d0d7c36 */ /* 0x000fe20008000000 */
[----:B------:R-:W-:Y:S01]  /*7840*/  ULDC.64 UR8, c[0x0][0x750] ;  /* 0x0001d40000087ab9 */ /* 0x000fe20000000a00 */
[----:B------:R-:W-:Y:S01]  /*7850*/  IMAD.U32 R10, RZ, RZ, UR6 ;  /* 0x00000006ff0a7e24 */ /* 0x000fe2000f8e00ff */
[----:B------:R-:W-:Y:S01]  /*7860*/  UISETP.GE.U32.AND UP0, UPT, UR6, 0x5, UPT ;  /* 0x000000050600788c */ /* 0x000fe2000bf06070 */
[----:B------:R-:W-:Y:S01]  /*7870*/  BSSY B1, `(.L_x_170) ;  /* 0x000006b000017945 */ /* 0x000fe20003800000 */
[----:B------:R-:W-:Y:S02]  /*7880*/  ISETP.GT.U32.AND P1, PT, R13, 0x4, PT ;  /* 0x000000040d00780c */ /* 0x000fe40003f24070 */
[----:B------:R-:W-:Y:S02]  /*7890*/  PRMT R15, RZ, 0x7610, R15 ;  /* 0x00007610ff0f7816 */ /* 0x000fe4000000000f */
[----:B------:R-:W-:-:S02]  /*78a0*/  ISETP.LT.U32.AND P1, PT, R10, 0x5, P1 ;  /* 0x000000050a00780c */ /* 0x000fc40000f21070 */
[----:B------:R-:W-:Y:S01]  /*78b0*/  PLOP3.LUT P3, PT, PT, PT, UP0, 0x80, 0x0 ;  /* 0x000000000000781c */ /* 0x000fe20003f6f008 */
[----:B------:R-:W0:Y:S01]  /*78c0*/  @P5 S2R R5, SR_CgaCtaId ;  /* 0x0000000000055919 */ /* 0x000e220000008800 */
[----:B------:R-:W-:Y:S02]  /*78d0*/  @P5 MOV R0, 0x400 ;  /* 0x0000040000005802 */ /* 0x000fe40000000f00 */
[----:B------:R-:W-:Y:S02]  /*78e0*/  PRMT R10, RZ, 0x7610, R10 ;  /* 0x00007610ff0a7816 */ /* 0x000fe4000000000a */
[----:B0-----:R-:W-:Y:S01]  /*78f0*/  @P5 LEA R0, R5, R0, 0x18 ;  /* 0x0000000005005211 */ /* 0x001fe200078ec0ff */
[----:B------:R-:W-:-:S03]  /*7900*/  IMAD.WIDE.U32 R4, R13, -0x33333333, RZ ;  /* 0xcccccccd0d047825 */ /* 0x000fc600078e00ff */
[----:B------:R0:W-:Y:S01]  /*7910*/  @P5 SYNCS.ARRIVE.TRANS64.A1T0 RZ, [R0+URZ+0x88], RZ ;  /* 0x000088ff00ff59a7 */ /* 0x0001e2000810003f */
[----:B------:R-:W-:Y:S02]  /*7920*/  IADD3 R2, P5, R2, R8, RZ ;  /* 0x0000000802027210 */ /* 0x000fe40007fbe0ff */
[----:B------:R-:W-:Y:S01]  /*7930*/  SHF.R.U32.HI R4, RZ, 0x2, R5 ;  /* 0x00000002ff047819 */ /* 0x000fe20000011605 */
[----:B------:R-:W-:Y:S02]  /*7940*/  IMAD.MOV.U32 R5, RZ, RZ, -0x1 ;  /* 0xffffffffff057424 */ /* 0x000fe400078e00ff */
[----:B------:R-:W-:Y:S01]  /*7950*/  IMAD.X R3, R3, 0x1, R12, P5 ;  /* 0x0000000103037824 */ /* 0x000fe200028e060c */
[----:B0-----:R-:W-:Y:S01]  /*7960*/  SEL R0, RZ, 0x1, !P1 ;  /* 0x00000001ff007807 */ /* 0x001fe20004800000 */
[----:B------:R-:W-:Y:S01]  /*7970*/  IMAD R13, R4, -0x5, R13 ;  /* 0xfffffffb040d7824 */ /* 0x000fe200078e020d */
[----:B------:R-:W-:Y:S02]  /*7980*/  ISETP.GE.U32.AND P1, PT, R2, UR8, PT ;  /* 0x0000000802007c0c */ /* 0x000fe4000bf26070 */
[----:B------:R-:W-:Y:S01]  /*7990*/  LOP3.LUT R7, R7, R0, RZ, 0x3c, !PT ;  /* 0x0000000007077212 */ /* 0x000fe200078e3cff */
[----:B------:R-:W-:Y:S01]  /*79a0*/  IMAD.MOV.U32 R0, RZ, RZ, -0x1 ;  /* 0xffffffffff007424 */ /* 0x000fe200078e00ff */
[----:B------:R-:W-:-:S02]  /*79b0*/  ISETP.GE.U32.AND.EX P1, PT, R3, UR9, PT, P1 ;  /* 0x0000000903007c0c */ /* 0x000fc4000bf26110 */
[----:B------:R-:W-:Y:S01]  /*79c0*/  @P3 LOP3.LUT R7, R7, 0x1, R4, 0x78, !PT ;  /* 0x0000000107073812 */ /* 0x000fe200078e7804 */
[----:B------:R-:W-:-:S10]  /*79d0*/  IMAD.MOV.U32 R4, RZ, RZ, -0x1 ;  /* 0xffffffffff047424 */ /* 0x000fd400078e00ff */
[----:B------:R-:W-:Y:S05]  /*79e0*/  @P1 BRA `(.L_x_171) ;  /* 0x00000004004c1947 */ /* 0x000fea0003800000 */
[----:B------:R-:W0:Y:S01]  /*79f0*/  S2R R18, SR_CTAID.X ;  /* 0x0000000000127919 */ /* 0x000e220000002500 */
[----:B------:R-:W-:Y:S01]  /*7a00*/  ULDC.64 UR8, c[0x0][0x728] ;  /* 0x0001ca0000087ab9 */ /* 0x000fe20000000a00 */
[----:B------:R-:W-:Y:S01]  /*7a10*/  ULDC UR11, c[0x0][0x730] ;  /* 0x0001cc00000b7ab9 */ /* 0x000fe20000000800 */
[----:B------:R-:W-:Y:S01]  /*7a20*/  ISETP.NE.U32.AND P1, PT, RZ, UR8, PT ;  /* 0x00000008ff007c0c */ /* 0x000fe2000bf25070 */
[----:B------:R-:W1:Y:S01]  /*7a30*/  S2R R19, SR_CTAID.Y ;  /* 0x0000000000137919 */ /* 0x000e620000002600 */
[----:B------:R-:W-:Y:S01]  /*7a40*/  ULDC UR12, c[0x0][0x150] ;  /* 0x00005400000c7ab9 */ /* 0x000fe20000000800 */
[----:B------:R-:W-:Y:S01]  /*7a50*/  IMAD.MOV.U32 R4, RZ, RZ, R2 ;  /* 0x000000ffff047224 */ /* 0x000fe200078e0002 */
[----:B------:R-:W-:Y:S01]  /*7a60*/  ISETP.NE.AND.EX P1, PT, RZ, UR9, PT, P1 ;  /* 0x00000009ff007c0c */ /* 0x000fe2000bf25310 */
[----:B------:R-:W-:Y:S01]  /*7a70*/  IMAD.MOV.U32 R5, RZ, RZ, R3 ;  /* 0x000000ffff057224 */ /* 0x000fe200078e0003 */
[----:B0-----:R-:W-:-:S11]  /*7a80*/  I2FP.F32.U32 R20, R18 ;  /* 0x0000001200147245 */ /* 0x001fd60000201000 */
[----:B------:R-:W-:Y:S05]  /*7a90*/  @!P1 BRA `(.L_x_172) ;  /* 0x0000000000289947 */ /* 0x000fea0003800000 */
[----:B------:R-:W-:Y:S02]  /*7aa0*/  ULDC UR10, c[0x0][0x734] ;  /* 0x0001cd00000a7ab9 */ /* 0x000fe40000000800 */
[----:B------:R-:W-:-:S05]  /*7ab0*/  IADD3 R5, P1, R2, UR10, RZ ;  /* 0x0000000a02057c10 */ /* 0x000fca000ff3e0ff */
[----:B------:R-:W-:-:S04]  /*7ac0*/  IMAD.X R21, RZ, RZ, R3, P1 ;  /* 0x000000ffff157224 */ /* 0x000fc800008e0603 */
[----:B------:R-:W-:-:S04]  /*7ad0*/  IMAD.WIDE.U32 R10, R21, UR8, RZ ;  /* 0x00000008150a7c25 */ /* 0x000fc8000f8e00ff */
[----:B------:R-:W-:-:S04]  /*7ae0*/  IMAD.WIDE.U32 R10, P1, R5, UR9, R10 ;  /* 0x00000009050a7c25 */ /* 0x000fc8000f82000a */
[----:B------:R-:W-:-:S04]  /*7af0*/  IMAD.WIDE.U32 R4, R5, UR8, RZ ;  /* 0x0000000805047c25 */ /* 0x000fc8000f8e00ff */
[----:B------:R-:W-:Y:S01]  /*7b00*/  IMAD.MOV.U32 R4, RZ, RZ, R11 ;  /* 0x000000ffff047224 */ /* 0x000fe200078e000b */
[----:B------:R-:W-:Y:S01]  /*7b10*/  IADD3 RZ, P3, R5, R10, RZ ;  /* 0x0000000a05ff7210 */ /* 0x000fe20007f7e0ff */
[----:B------:R-:W-:-:S04]  /*7b20*/  IMAD.X R5, RZ, RZ, RZ, P1 ;  /* 0x000000ffff057224 */ /* 0x000fc800008e06ff */
[----:B------:R-:W-:-:S08]  /*7b30*/  IMAD.WIDE.U32.X R4, R21, UR9, R4, P3 ;  /* 0x0000000915047c25 */ /* 0x000fd000098e0404 */
.L_x_172:
[--C-:B------:R-:W-:Y:S01]  /*7b40*/  SHF.R.U64 R0, R4, UR11, R5.reuse ;  /* 0x0000000b04007c19 */ /* 0x100fe20008001205 */
[----:B------:R-:W-:Y:S01]  /*7b50*/  FMUL R20, R20, UR12 ;  /* 0x0000000c14147c20 */ /* 0x000fe20008400000 */
[----:B------:R-:W0:Y:S01]  /*7b60*/  LDC R21, c[0x0][0x144] ;  /* 0x00005100ff157b82 */ /* 0x000e220000000800 */
[----:B-1----:R-:W-:Y:S01]  /*7b70*/  I2FP.F32.U32 R10, R19 ;  /* 0x00000013000a7245 */ /* 0x002fe20000201000 */
[----:B------:R-:W-:Y:S01]  /*7b80*/  ULDC UR10, c[0x0][0x154] ;  /* 0x00005500000a7ab9 */ /* 0x000fe20000000800 */
[----:B------:R-:W-:Y:S01]  /*7b90*/  SHF.R.U32.HI R4, RZ, UR11, R5 ;  /* 0x0000000bff047c19 */ /* 0x000fe20008011605 */
[----:B------:R-:W-:Y:S01]  /*7ba0*/  ULDC.64 UR8, c[0x0][0x720] ;  /* 0x0001c80000087ab9 */ /* 0x000fe20000000a00 */
[----:B------:R-:W-:Y:S01]  /*7bb0*/  IADD3 R5, P1, RZ, -R0, RZ ;  /* 0x80000000ff057210 */ /* 0x000fe20007f3e0ff */
[----:B------:R-:W1:Y:S01]  /*7bc0*/  F2I.U32.TRUNC.NTZ R20, R20 ;  /* 0x0000001400147305 */ /* 0x000e62000020f000 */
[----:B------:R-:W-:Y:S01]  /*7bd0*/  FMUL R10, R10, UR10 ;  /* 0x0000000a0a0a7c20 */ /* 0x000fe20008400000 */
[----:B------:R-:W2:Y:S01]  /*7be0*/  LDC R22, c[0x0][0x148] ;  /* 0x00005200ff167b82 */ /* 0x000ea20000000800 */
[----:B------:R-:W-:Y:S01]  /*7bf0*/  ULDC.64 UR10, c[0x0][0x740] ;  /* 0x0001d000000a7ab9 */ /* 0x000fe20000000a00 */
[----:B------:R-:W-:Y:S01]  /*7c00*/  IMAD.X R4, RZ, RZ, ~R4, P1 ;  /* 0x000000ffff047224 */ /* 0x000fe200008e0e04 */
[----:B------:R-:W-:-:S03]  /*7c10*/  ISETP.NE.U32.AND P1, PT, RZ, UR10, PT ;  /* 0x0000000aff007c0c */ /* 0x000fc6000bf25070 */
[----:B------:R-:W-:Y:S01]  /*7c20*/  IMAD R4, R4, UR8, RZ ;  /* 0x0000000804047c24 */ /* 0x000fe2000f8e02ff */
[----:B------:R-:W3:Y:S01]  /*7c30*/  F2I.U32.TRUNC.NTZ R10, R10 ;  /* 0x0000000a000a7305 */ /* 0x000ee2000020f000 */
[----:B------:R-:W-:Y:S02]  /*7c40*/  ISETP.NE.AND.EX P1, PT, RZ, UR11, PT, P1 ;  /* 0x0000000bff007c0c */ /* 0x000fe4000bf25310 */
[C---:B------:R-:W-:Y:S02]  /*7c50*/  IMAD R11, R5.reuse, UR9, R4 ;  /* 0x00000009050b7c24 */ /* 0x040fe4000f8e0204 */
[----:B------:R-:W-:Y:S01]  /*7c60*/  IMAD.WIDE.U32 R4, R5, UR8, R2 ;  /* 0x0000000805047c25 */ /* 0x000fe2000f8e0002 */
[----:B------:R-:W-:-:S03]  /*7c70*/  ULDC UR8, c[0x0][0x718] ;  /* 0x0001c60000087ab9 */ /* 0x000fc60000000800 */
[----:B-1----:R-:W-:Y:S02]  /*7c80*/  IMAD.MOV R20, RZ, RZ, -R20 ;  /* 0x000000ffff147224 */ /* 0x002fe400078e0a14 */
[----:B------:R-:W-:Y:S02]  /*7c90*/  IMAD.IADD R5, R5, 0x1, R11 ;  /* 0x0000000105057824 */ /* 0x000fe400078e020b */
[----:B0-----:R-:W-:-:S03]  /*7ca0*/  IMAD R18, R21, R20, R18 ;  /* 0x0000001415127224 */ /* 0x001fc600078e0212 */
[--C-:B------:R-:W-:Y:S01]  /*7cb0*/  SHF.R.U64 R20, R4, UR8, R5.reuse ;  /* 0x0000000804147c19 */ /* 0x100fe20008001205 */
[----:B---3--:R-:W-:Y:S01]  /*7cc0*/  IMAD.MOV R4, RZ, RZ, -R10 ;  /* 0x000000ffff047224 */ /* 0x008fe200078e0a0a */
[----:B------:R-:W-:Y:S01]  /*7cd0*/  SHF.R.U32.HI R5, RZ, UR8, R5 ;  /* 0x00000008ff057c19 */ /* 0x000fe20008011605 */
[----:B------:R-:W-:Y:S02]  /*7ce0*/  ULDC UR8, c[0x0][0x708] ;  /* 0x0001c20000087ab9 */ /* 0x000fe40000000800 */
[----:B--2---:R-:W-:Y:S01]  /*7cf0*/  @P4 IMAD R18, R22, R4, R19 ;  /* 0x0000000416124224 */ /* 0x004fe200078e0213 */
[--C-:B------:R-:W-:Y:S02]  /*7d00*/  SHF.R.U64 R22, R20, UR8, R5.reuse ;  /* 0x0000000814167c19 */ /* 0x100fe40008001205 */
[----:B------:R-:W-:Y:S01]  /*7d10*/  SHF.R.U32.HI R5, RZ, UR8, R5 ;  /* 0x00000008ff057c19 */ /* 0x000fe20008011605 */
[----:B------:R-:W-:-:S03]  /*7d20*/  ULDC UR8, c[0x0][0x758] ;  /* 0x0001d60000087ab9 */ /* 0x000fc60000000800 */
[--C-:B------:R-:W-:Y:S02]  /*7d30*/  SHF.R.U64 R19, R22, UR8, R5.reuse ;  /* 0x0000000816137c19 */ /* 0x100fe40008001205 */
[----:B------:R-:W-:-:S03]  /*7d40*/  SHF.R.U32.HI R21, RZ, UR8, R5 ;  /* 0x00000008ff157c19 */ /* 0x000fc60008011605 */
[----:B------:R-:W-:Y:S02]  /*7d50*/  IMAD.MOV.U32 R10, RZ, RZ, R19 ;  /* 0x000000ffff0a7224 */ /* 0x000fe400078e0013 */
[----:B------:R-:W-:Y:S01]  /*7d60*/  IMAD.MOV.U32 R5, RZ, RZ, R21 ;  /* 0x000000ffff057224 */ /* 0x000fe200078e0015 */
[----:B------:R-:W-:Y:S06]  /*7d70*/  @!P1 BRA `(.L_x_173) ;  /* 0x00000000002c9947 */ /* 0x000fec0003800000 */
        /* <DEDUP_REMOVED lines=9> */
[----:B------:R-:W-:-:S04]  /*7e10*/  IMAD.WIDE.U32.X R4, R21, UR11, R4, P3 ;  /* 0x0000000b15047c25 */ /* 0x000fc800098e0404 */
[----:B------:R-:W-:-:S07]  /*7e20*/  IMAD.MOV.U32 R10, RZ, RZ, R4 ;  /* 0x000000ffff0a7224 */ /* 0x000fce00078e0004 */
.L_x_173:
[----:B------:R-:W-:Y:S01]  /*7e30*/  ULDC UR8, c[0x0][0x748] ;  /* 0x0001d20000087ab9 */ /* 0x000fe20000000800 */
[----:B------:R-:W-:Y:S01]  /*7e40*/  LOP3.LUT R4, R22, UR7, RZ, 0xc0, !PT ;  /* 0x0000000716047c12 */ /* 0x000fe2000f8ec0ff */
[----:B------:R-:W-:Y:S01]  /*7e50*/  ULDC UR9, c[0x0][0x710] ;  /* 0x0001c40000097ab9 */ /* 0x000fe20000000800 */
[----:B------:R-:W-:Y:S01]  /*7e60*/  SHF.R.U64 R5, R10, UR8, R5 ;  /* 0x000000080a057c19 */ /* 0x000fe20008001205 */
[----:B------:R-:W-:Y:S01]  /*7e70*/  ULDC UR8, c[0x0][0x738] ;  /* 0x0001ce0000087ab9 */ /* 0x000fe20000000800 */
[----:B------:R-:W-:-:S03]  /*7e80*/  LOP3.LUT R20, R20, UR4, RZ, 0xc0, !PT ;  /* 0x0000000414147c12 */ /* 0x000fc6000f8ec0ff */
[----:B------:R-:W-:Y:S02]  /*7e90*/  IMAD.MOV R10, RZ, RZ, -R5 ;  /* 0x000000ffff0a7224 */ /* 0x000fe400078e0a05 */
[----:B------:R-:W-:Y:S02]  /*7ea0*/  IMAD R5, R5, UR5, R4 ;  /* 0x0000000505057c24 */ /* 0x000fe4000f8e0204 */
[----:B------:R-:W-:Y:S01]  /*7eb0*/  IMAD R19, R10, UR8, R19 ;  /* 0x000000080a137c24 */ /* 0x000fe2000f8e0213 */
[----:B------:R-:W-:Y:S01]  /*7ec0*/  ULDC UR8, c[0x0][0x700] ;  /* 0x0001c00000087ab9 */ /* 0x000fe20000000800 */
[----:B------:R-:W-:Y:S02]  /*7ed0*/  IMAD R18, R5, UR9, R18 ;  /* 0x0000000905127c24 */ /* 0x000fe4000f8e0212 */
[----:B------:R-:W-:Y:S02]  /*7ee0*/  IMAD R19, R19, UR8, R20 ;  /* 0x0000000813137c24 */ /* 0x000fe4000f8e0214 */
[----:B------:R-:W-:-:S03]  /*7ef0*/  IMAD.MOV.U32 R10, RZ, RZ, 0x1 ;  /* 0x00000001ff0a7424 */ /* 0x000fc600078e00ff */
[----:B------:R-:W-:Y:S02]  /*7f00*/  SEL R4, R19, R18, !P4 ;  /* 0x0000001213047207 */ /* 0x000fe40006000000 */
[----:B------:R-:W-:-:S07]  /*7f10*/  SEL R5, R18, R19, !P4 ;  /* 0x0000001312057207 */ /* 0x000fce0006000000 */
.L_x_171:
[----:B------:R-:W-:Y:S05]  /*7f20*/  BSYNC B1 ;  /* 0x0000000000017941 */ /* 0x000fea0003800000 */
.L_x_170:
[----:B------:R-:W-:-:S13]  /*7f30*/  LOP3.LUT P1, RZ, R10, 0xff, RZ, 0xc0, !PT ;  /* 0x000000ff0aff7812 */ /* 0x000fda000782c0ff */
[----:B------:R-:W-:Y:S05]  /*7f40*/  @P1 BRA `(.L_x_174) ;  /* 0xfffffff000e81947 */ /* 0x000fea000383ffff */
[----:B------:R-:W-:Y:S05]  /*7f50*/  BSYNC B0 ;  /* 0x0000000000007941 */ /* 0x000fea0003800000 */
.L_x_162:
[----:B------:R-:W-:-:S03]  /*7f60*/  UMOV UR8, 0xffffffff ;  /* 0xffffffff00087882 */ /* 0x000fc60000000000 */
[----:B------:R-:W-:Y:S05]  /*7f70*/  BRA.DIV UR8, `(.L_x_175) ;  /* 0x0000000608587947 */ /* 0x000fea000b800000 */
[----:B------:R-:W-:-:S13]  /*7f80*/  ELECT P0, URZ, PT ;  /* 0x00000000003f782f */ /* 0x000fda0003800000 */
.L_x_192:
[----:B------:R-:W-:Y:S04]  /*7f90*/  BSSY B0, `(.L_x_176) ;  /* 0x0000034000007945 */ /* 0x000fe80003800000 */
[----:B------:R-:W-:Y:S05]  /*7fa0*/  @!P0 BRA `(.L_x_177) ;  /* 0x0000000000c88947 */ /* 0x000fea0003800000 */
[----:B------:R-:W-:-:S04]  /*7fb0*/  LOP3.LUT R6, R6, 0x2, RZ, 0xfc, !PT ;  /* 0x0000000206067812 */ /* 0x000fc800078efcff */
[----:B------:R-:W-:-:S13]  /*7fc0*/  ISETP.NE.AND P0, PT, R6, 0x3, PT ;  /* 0x000000030600780c */ /* 0x000fda0003f05270 */
[----:B------:R-:W-:Y:S05]  /*7fd0*/  @!P0 BRA `(.L_x_178) ;  /* 0x0000000000048947 */ /* 0x000fea0003800000 */
[----:B------:R-:W-:Y:S01]  /*7fe0*/  BPT.TRAP 0x1 ;  /* 0x000000040000795c */ /* 0x000fe20000300000 */
.L_x_178:
[----:B------:R-:W0:Y:S01]  /*7ff0*/  S2R R3, SR_CgaCtaId ;  /* 0x0000000000037919 */ /* 0x000e220000008800 */
[----:B------:R-:W-:-:S04]  /*8000*/  MOV R0, 0x400 ;  /* 0x0000040000007802 */ /* 0x000fc80000000f00 */
[----:B0-----:R-:W-:Y:S02]  /*8010*/  LEA R0, R3, R0, 0x18 ;  /* 0x0000000003007211 */ /* 0x001fe400078ec0ff */
[----:B------:R-:W-:-:S03]  /*8020*/  SHF.L.U32 R3, R7, 0x1f, RZ ;  /* 0x0000001f07037819 */ /* 0x000fc600000006ff */
[----:B------:R-:W-:-:S04]  /*8030*/  VIADD R0, R0, 0x28 ;  /* 0x0000002800007836 */ /* 0x000fc80000000000 */
[C---:B------:R-:W-:Y:S02]  /*8040*/  IMAD R6, R13.reuse, 0x8, R0 ;  /* 0x000000080d067824 */ /* 0x040fe400078e0200 */
[----:B------:R-:W-:Y:S02]  /*8050*/  VIADD R13, R13, 0x1 ;  /* 0x000000010d0d7836 */ /* 0x000fe40000000000 */
[----:B------:R-:W0:Y:S03]  /*8060*/  SYNCS.PHASECHK.TRANS64.TRYWAIT P0, [R6+URZ], R3 ;  /* 0x00000003060075a7 */ /* 0x000e26000800017f */
[----:B------:R-:W-:-:S04]  /*8070*/  ISETP.NE.AND P1, PT, R13, 0x5, PT ;  /* 0x000000050d00780c */ /* 0x000fc80003f25270 */
[----:B------:R-:W-:Y:S02]  /*8080*/  SEL R2, RZ, 0x1, P1 ;  /* 0x00000001ff027807 */ /* 0x000fe40000800000 */
[----:B------:R-:W-:Y:S02]  /*8090*/  SEL R13, R13, RZ, P1 ;  /* 0x000000ff0d0d7207 */ /* 0x000fe40000800000 */
[----:B------:R-:W-:-:S03]  /*80a0*/  LOP3.LUT R8, R7, R2, RZ, 0x3c, !PT ;  /* 0x0000000207087212 */ /* 0x000fc600078e3cff */
[----:B------:R-:W-:Y:S01]  /*80b0*/  IMAD R7, R13, 0x8, R0 ;  /* 0x000000080d077824 */ /* 0x000fe200078e0200 */
[----:B------:R-:W-:Y:S01]  /*80c0*/  SHF.L.U32 R4, R8, 0x1f, RZ ;  /* 0x0000001f08047819 */ /* 0x000fe200000006ff */
[----:B0-----:R-:W-:Y:S06]  /*80d0*/  @!P0 BRA `(.L_x_179) ;  /* 0x0000000400248947 */ /* 0x001fec0003800000 */
.L_x_193:
[----:B------:R-:W1:Y:S01]  /*80e0*/  SYNCS.PHASECHK.TRANS64.TRYWAIT P0, [R7+URZ], R4 ;  /* 0x00000004070075a7 */ /* 0x000e62000800017f */
[----:B------:R-:W-:-:S05]  /*80f0*/  VIADD R2, R13, 0x1 ;  /* 0x000000010d027836 */ /* 0x000fca0000000000 */
[----:B------:R-:W-:-:S04]  /*8100*/  ISETP.NE.AND P1, PT, R2, 0x5, PT ;  /* 0x000000050200780c */ /* 0x000fc80003f25270 */
[----:B0-----:R-:W-:Y:S02]  /*8110*/  SEL R3, RZ, 0x1, P1 ;  /* 0x00000001ff037807 */ /* 0x001fe40000800000 */
[----:B------:R-:W-:Y:S02]  /*8120*/  SEL R9, R2, RZ, P1 ;  /* 0x000000ff02097207 */ /* 0x000fe40000800000 */
[----:B------:R-:W-:-:S03]  /*8130*/  LOP3.LUT R8, R8, R3, RZ, 0x3c, !PT ;  /* 0x0000000308087212 */ /* 0x000fc600078e3cff */
[----:B------:R-:W-:Y:S01]  /*8140*/  IMAD R10, R9, 0x8, R0 ;  /* 0x00000008090a7824 */ /* 0x000fe200078e0200 */
[----:B------:R-:W-:Y:S01]  /*8150*/  SHF.L.U32 R5, R8, 0x1f, RZ ;  /* 0x0000001f08057819 */ /* 0x000fe200000006ff */
[----:B-1----:R-:W-:Y:S06]  /*8160*/  @!P0 BRA `(.L_x_180) ;  /* 0x0000000400148947 */ /* 0x002fec0003800000 */
.L_x_194:
[----:B------:R-:W1:Y:S01]  /*8170*/  SYNCS.PHASECHK.TRANS64.TRYWAIT P0, [R10+URZ], R5 ;  /* 0x000000050a0075a7 */ /* 0x000e62000800017f */
[----:B------:R-:W-:-:S05]  /*8180*/  VIADD R2, R9, 0x1 ;  /* 0x0000000109027836 */ /* 0x000fca0000000000 */
[----:B------:R-:W-:-:S04]  /*8190*/  ISETP.NE.AND P1, PT, R2, 0x5, PT ;  /* 0x000000050200780c */ /* 0x000fc80003f25270 */
[----:B------:R-:W-:Y:S02]  /*81a0*/  SEL R3, RZ, 0x1, P1 ;  /* 0x00000001ff037807 */ /* 0x000fe40000800000 */
[----:B0-----:R-:W-:Y:S02]  /*81b0*/  SEL R7, R2, RZ, P1 ;  /* 0x000000ff02077207 */ /* 0x001fe40000800000 */
[----:B------:R-:W-:-:S03]  /*81c0*/  LOP3.LUT R9, R8, R3, RZ, 0x3c, !PT ;  /* 0x0000000308097212 */ /* 0x000fc600078e3cff */
[----:B------:R-:W-:Y:S01]  /*81d0*/  IMAD R11, R7, 0x8, R0 ;  /* 0x00000008070b7824 */ /* 0x000fe200078e0200 */
[----:B------:R-:W-:Y:S01]  /*81e0*/  SHF.L.U32 R6, R9, 0x1f, RZ ;  /* 0x0000001f09067819 */ /* 0x000fe200000006ff */
[----:B-1----:R-:W-:Y:S06]  /*81f0*/  @!P0 BRA `(.L_x_181) ;  /* 0x0000000400048947 */ /* 0x002fec0003800000 */
.L_x_195:
[----:B------:R-:W1:Y:S01]  /*8200*/  SYNCS.PHASECHK.TRANS64.TRYWAIT P0, [R11+URZ], R6 ;  /* 0x000000060b0075a7 */ /* 0x000e62000800017f */
[----:B------:R-:W-:-:S05]  /*8210*/  VIADD R2, R7, 0x1 ;  /* 0x0000000107027836 */ /* 0x000fca0000000000 */
[----:B------:R-:W-:-:S04]  /*8220*/  ISETP.NE.AND P1, PT, R2, 0x5, PT ;  /* 0x000000050200780c */ /* 0x000fc80003f25270 */
[----:B------:R-:W-:Y:S02]  /*8230*/  SEL R4, RZ, 0x1, P1 ;  /* 0x00000001ff047807 */ /* 0x000fe40000800000 */
[----:B------:R-:W-:Y:S02]  /*8240*/  SEL R3, R2, RZ, P1 ;  /* 0x000000ff02037207 */ /* 0x000fe40000800000 */
[----:B------:R-:W-:Y:S01]  /*8250*/  LOP3.LUT R4, R9, R4, RZ, 0x3c, !PT ;  /* 0x0000000409047212 */ /* 0x000fe200078e3cff */
[----:B-1----:R-:W-:Y:S06]  /*8260*/  @!P0 BRA `(.L_x_182) ;  /* 0x0000000000fc8947 */ /* 0x002fec0003800000 */
.L_x_196:
[----:B------:R-:W-:Y:S01]  /*8270*/  IMAD R3, R3, 0x8, R0 ;  /* 0x0000000803037824 */ /* 0x000fe200078e0200 */
[----:B------:R-:W-:-:S07]  /*8280*/  SHF.L.U32 R0, R4, 0x1f, RZ ;  /* 0x0000001f04007819 */ /* 0x000fce00000006ff */
.L_x_183:
[----:B--2---:R2:W3:Y:S02]  /*8290*/  SYNCS.PHASECHK.TRANS64.TRYWAIT P0, [R3+URZ], R0 ;  /* 0x00000000030075a7 */ /* 0x0044e4000800017f */
[----:B---3--:R-:W-:Y:S05]  /*82a0*/  @!P0 NANOSLEEP.SYNCS 0x989680 ;  /* 0x009896800000895d */ /* 0x008fea0003900000 */
[----:B------:R-:W3:Y:S02]  /*82b0*/  @!P0 SYNCS.PHASECHK.TRANS64 P0, [R3+URZ], R0 ;  /* 0x00000000030085a7 */ /* 0x000ee4000800007f */
[----:B---3--:R-:W-:Y:S05]  /*82c0*/  @!P0 BRA `(.L_x_183) ;  /* 0xfffffffc00f08947 */ /* 0x008fea000383ffff */
.L_x_177:
[----:B------:R-:W-:Y:S05]  /*82d0*/  BSYNC B0 ;  /* 0x0000000000007941 */ /* 0x000fea0003800000 */
.L_x_176:
[----:B------:R-:W-:Y:S05]  /*82e0*/  EXIT ;  /* 0x000000000000794d */ /* 0x000fea0003800000 */
.L_x_19:
[----:B0-----:R-:W-:-:S04]  /*82f0*/  IMAD.U32 R25, RZ, RZ, UR16 ;  /* 0x00000010ff197e24 */ /* 0x001fc8000f8e00ff */
[----:B------:R0:W1:Y:S03]  /*8300*/  SYNCS.PHASECHK.TRANS64.TRYWAIT P0, [R25+URZ+-0x8], R24 ;  /* 0xfffff818190075a7 */ /* 0x000066000800017f */
[----:B-1----:R-:W-:Y:S05]  /*8310*/  @!P0 NANOSLEEP.SYNCS 0x989680 ;  /* 0x009896800000895d */ /* 0x002fea0003900000 */
[----:B------:R-:W1:Y:S02]  /*8320*/  @!P0 SYNCS.PHASECHK.TRANS64 P0, [R25+URZ+-0x8], R24 ;  /* 0xfffff818190085a7 */ /* 0x000e64000800007f */
[----:B-1----:R-:W-:Y:S05]  /*8330*/  @!P0 BRA `(.L_x_19) ;  /* 0xfffffffc00ec8947 */ /* 0x002fea000383ffff */
[----:B------:R-:W-:Y:S05]  /*8340*/  BRA `(.L_x_184) ;  /* 0xffffff9400487947 */ /* 0x000fea000383ffff */
.L_x_24:
[----:B-1----:R-:W-:-:S04]  /*8350*/  IMAD.U32 R94, RZ, RZ, UR8 ;  /* 0x00000008ff5e7e24 */ /* 0x002fc8000f8e00ff */
[----:B------:R1:W2:Y:S03]  /*8360*/  SYNCS.PHASECHK.TRANS64.TRYWAIT P0, [R94+URZ], R93 ;  /* 0x0000005d5e0075a7 */ /* 0x0002a6000800017f */
[----:B--2---:R-:W-:Y:S05]  /*8370*/  @!P0 NANOSLEEP.SYNCS 0x989680 ;  /* 0x009896800000895d */ /* 0x004fea0003900000 */
[----:B------:R-:W2:Y:S02]  /*8380*/  @!P0 SYNCS.PHASECHK.TRANS64 P0, [R94+URZ], R93 ;  /* 0x0000005d5e0085a7 */ /* 0x000ea4000800007f */
[----:B--2---:R-:W-:Y:S05]  /*8390*/  @!P0 BRA `(.L_x_24) ;  /* 0xfffffffc00ec8947 */ /* 0x004fea000383ffff */
[----:B------:R-:W-:Y:S05]  /*83a0*/  BRA `(.L_x_23) ;  /* 0xffffff9400fc7947 */ /* 0x000fea000383ffff */
.L_x_28:
[----:B0-----:R-:W-:-:S04]  /*83b0*/  IMAD.U32 R91, RZ, RZ, UR16 ;  /* 0x00000010ff5b7e24 */ /* 0x001fc8000f8e00ff */
[----:B------:R0:W1:Y:S03]  /*83c0*/  SYNCS.PHASECHK.TRANS64.TRYWAIT P0, [R91+URZ+0x8], R90 ;  /* 0x0000085a5b0075a7 */ /* 0x000066000800017f */
[----:B-1----:R-:W-:Y:S05]  /*83d0*/  @!P0 NANOSLEEP.SYNCS 0x989680 ;  /* 0x009896800000895d */ /* 0x002fea0003900000 */
[----:B------:R-:W1:Y:S02]  /*83e0*/  @!P0 SYNCS.PHASECHK.TRANS64 P0, [R91+URZ+0x8], R90 ;  /* 0x0000085a5b0085a7 */ /* 0x000e64000800007f */
[----:B-1----:R-:W-:Y:S05]  /*83f0*/  @!P0 BRA `(.L_x_28) ;  /* 0xfffffffc00ec8947 */ /* 0x002fea000383ffff */
[----:B------:R-:W-:Y:S05]  /*8400*/  BRA `(.L_x_185) ;  /* 0xffffff9c00007947 */ /* 0x000fea000383ffff */
.L_x_163:
[----:B------:R-:W-:Y:S01]  /*8410*/  BSSY B1, `(.L_x_186) ;  /* 0x0000006000017945 */ /* 0x000fe20003800000 */
[----:B------:R-:W-:-:S07]  /*8420*/  IMAD.MOV.U32 R10, RZ, RZ, -0x1 ;  /* 0xffffffffff0a7424 */ /* 0x000fce00078e00ff */
[----:B------:R-:W-:Y:S05]  /*8430*/  WARPSYNC.COLLECTIVE R10, `(.L_x_187) ;  /* 0x000000000a0c7348 */ /* 0x000fea0003c00000 */
[----:B------:R-:W-:Y:S02]  /*8440*/  ELECT P1, UR62, PT ;  /* 0x00000000003e782f */ /* 0x000fe40003820000 */
[----:B------:R-:W-:Y:S01]  /*8450*/  MOV R10, UR62 ;  /* 0x0000003e000a7c02 */ /* 0x000fe20008000f00 */
[----:B------:R-:W-:Y:S10]  /*8460*/  ENDCOLLECTIVE ;  /* 0x000000000000791b */ /* 0x000ff40003800000 */
.L_x_187:
[----:B------:R-:W-:Y:S05]  /*8470*/  BSYNC B1 ;  /* 0x0000000000017941 */ /* 0x000fea0003800000 */
.L_x_186:
[----:B------:R-:W-:Y:S05]  /*8480*/  BRA `(.L_x_188) ;  /* 0xffffffec00a47947 */ /* 0x000fea000383ffff */
.L_x_166:
[----:B0-----:R0:W1:Y:S02]  /*8490*/  SYNCS.PHASECHK.TRANS64.TRYWAIT P1, [R19+URZ+0x28], R10 ;  /* 0x0000280a130075a7 */ /* 0x001064000802017f */
[----:B-1----:R-:W-:Y:S05]  /*84a0*/  @!P1 NANOSLEEP.SYNCS 0x989680 ;  /* 0x009896800000995d */ /* 0x002fea0003900000 */
[----:B------:R-:W1:Y:S02]  /*84b0*/  @!P1 SYNCS.PHASECHK.TRANS64 P1, [R19+URZ+0x28], R10 ;  /* 0x0000280a130095a7 */ /* 0x000e64000802007f */
[----:B-1----:R-:W-:Y:S05]  /*84c0*/  @!P1 BRA `(.L_x_166) ;  /* 0xfffffffc00f09947 */ /* 0x002fea000383ffff */
[----:B------:R-:W-:Y:S05]  /*84d0*/  BRA `(.L_x_189) ;  /* 0xffffffec00e07947 */ /* 0x000fea000383ffff */
.L_x_175:
[----:B------:R-:W-:Y:S01]  /*84e0*/  BSSY B0, `(.L_x_190) ;  /* 0x0000006000007945 */ /* 0x000fe20003800000 */
[----:B------:R-:W-:-:S07]  /*84f0*/  IMAD.MOV.U32 R10, RZ, RZ, -0x1 ;  /* 0xffffffffff0a7424 */ /* 0x000fce00078e00ff */
[----:B------:R-:W-:Y:S05]  /*8500*/  WARPSYNC.COLLECTIVE R10, `(.L_x_191) ;  /* 0x000000000a0c7348 */ /* 0x000fea0003c00000 */
[----:B------:R-:W-:Y:S02]  /*8510*/  ELECT P1, UR62, PT ;  /* 0x00000000003e782f */ /* 0x000fe40003820000 */
[----:B------:R-:W-:Y:S01]  /*8520*/  MOV R10, UR62 ;  /* 0x0000003e000a7c02 */ /* 0x000fe20008000f00 */
[----:B------:R-:W-:Y:S10]  /*8530*/  ENDCOLLECTIVE ;  /* 0x000000000000791b */ /* 0x000ff40003800000 */
.L_x_191:
[----:B------:R-:W-:Y:S05]  /*8540*/  BSYNC B0 ;  /* 0x0000000000007941 */ /* 0x000fea0003800000 */
.L_x_190:
[----:B------:R-:W-:Y:S01]  /*8550*/  PLOP3.LUT P0, PT, P1, PT, PT, 0x80, 0x0 ;  /* 0x000000000000781c */ /* 0x000fe20000f0f070 */
[----:B------:R-:W-:-:S12]  /*8560*/  BRA `(.L_x_192) ;  /* 0xfffffff800887947 */ /* 0x000fd8000383ffff */
.L_x_179:
[----:B0-----:R0:W1:Y:S02]  /*8570*/  SYNCS.PHASECHK.TRANS64.TRYWAIT P0, [R6+URZ], R3 ;  /* 0x00000003060075a7 */ /* 0x001064000800017f */
[----:B-1----:R-:W-:Y:S05]  /*8580*/  @!P0 NANOSLEEP.SYNCS 0x989680 ;  /* 0x009896800000895d */ /* 0x002fea0003900000 */
[----:B------:R-:W1:Y:S02]  /*8590*/  @!P0 SYNCS.PHASECHK.TRANS64 P0, [R6+URZ], R3 ;  /* 0x00000003060085a7 */ /* 0x000e64000800007f */
[----:B-1----:R-:W-:Y:S05]  /*85a0*/  @!P0 BRA `(.L_x_179) ;  /* 0xfffffffc00f08947 */ /* 0x002fea000383ffff */
[----:B------:R-:W-:Y:S05]  /*85b0*/  BRA `(.L_x_193) ;  /* 0xfffffff800c87947 */ /* 0x000fea000383ffff */
.L_x_180:
[----:B0-----:R0:W1:Y:S02]  /*85c0*/  SYNCS.PHASECHK.TRANS64.TRYWAIT P0, [R7+URZ], R4 ;  /* 0x00000004070075a7 */ /* 0x001064000800017f */
[----:B-1----:R-:W-:Y:S05]  /*85d0*/  @!P0 NANOSLEEP.SYNCS 0x989680 ;  /* 0x009896800000895d */ /* 0x002fea0003900000 */
[----:B------:R-:W1:Y:S02]  /*85e0*/  @!P0 SYNCS.PHASECHK.TRANS64 P0, [R7+URZ], R4 ;  /* 0x00000004070085a7 */ /* 0x000e64000800007f */
[----:B-1----:R-:W-:Y:S05]  /*85f0*/  @!P0 BRA `(.L_x_180) ;  /* 0xfffffffc00f08947 */ /* 0x002fea000383ffff */
[----:B------:R-:W-:Y:S05]  /*8600*/  BRA `(.L_x_194) ;  /* 0xfffffff800d87947 */ /* 0x000fea000383ffff */
.L_x_181:
[----:B0-----:R0:W1:Y:S02]  /*8610*/  SYNCS.PHASECHK.TRANS64.TRYWAIT P0, [R10+URZ], R5 ;  /* 0x000000050a0075a7 */ /* 0x001064000800017f */
[----:B-1----:R-:W-:Y:S05]  /*8620*/  @!P0 NANOSLEEP.SYNCS 0x989680 ;  /* 0x009896800000895d */ /* 0x002fea0003900000 */
[----:B------:R-:W1:Y:S02]  /*8630*/  @!P0 SYNCS.PHASECHK.TRANS64 P0, [R10+URZ], R5 ;  /* 0x000000050a0085a7 */ /* 0x000e64000800007f */
[----:B-1----:R-:W-:Y:S05]  /*8640*/  @!P0 BRA `(.L_x_181) ;  /* 0xfffffffc00f08947 */ /* 0x002fea000383ffff */
[----:B------:R-:W-:Y:S05]  /*8650*/  BRA `(.L_x_195) ;  /* 0xfffffff800e87947 */ /* 0x000fea000383ffff */
.L_x_182:
[----:B-1----:R1:W2:Y:S02]  /*8660*/  SYNCS.PHASECHK.TRANS64.TRYWAIT P0, [R11+URZ], R6 ;  /* 0x000000060b0075a7 */ /* 0x0022a4000800017f */
[----:B--2---:R-:W-:Y:S05]  /*8670*/  @!P0 NANOSLEEP.SYNCS 0x989680 ;  /* 0x009896800000895d */ /* 0x004fea0003900000 */
[----:B------:R-:W2:Y:S02]  /*8680*/  @!P0 SYNCS.PHASECHK.TRANS64 P0, [R11+URZ], R6 ;  /* 0x000000060b0085a7 */ /* 0x000ea4000800007f */
[----:B--2---:R-:W-:Y:S05]  /*8690*/  @!P0 BRA `(.L_x_182) ;  /* 0xfffffffc00f08947 */ /* 0x004fea000383ffff */
[----:B------:R-:W-:Y:S05]  /*86a0*/  BRA `(.L_x_196) ;  /* 0xfffffff800f07947 */ /* 0x000fea000383ffff */
.L_x_197:
[----:B------:R-:W-:-:S00]  /*86b0*/  BRA `(.L_x_197) ;  /* 0xfffffffc00fc7947 */ /* 0x000fc0000383ffff */
[----:B------:R-:W-:-:S00]  /*86c0*/  NOP ;  /* 0x0000000000007918 */ /* 0x000fc00000000000 */
        /* <DEDUP_REMOVED lines=11> */
.L_x_198:


//--------------------- .nv.shared._ZN7cutlass13device_kernelINS_4gemm6kernel13GemmUniversalIN4cute5tupleIJiiiiEEENS1_10collective13CollectiveMmaINS1_40MainloopSm90TmaGmmaWarpSpecializedSparseILi5ENS5_IJNS4_1CILi2EEENSA_ILi1EEESC_EEENS1_32KernelTmaWarpSpecializedPingpongEEENS5_IJNSA_ILi64EEENSA_ILi128EEESH_EEENS_6half_tENS5_IJNS4_6LayoutINS5_IJiNS5_IJSB_iEEEiEEENS5_IJlNS5_IJSC_SB_EEElEEEEENSK_INS5_IJNS5_IJNS5_IJNSA_ILi8EEESB_NSA_ILi4EEEEEEiEEENS5_IJNS5_IJNSA_ILi16EEESB_SR_EEEiEEEiEEENS5_IJNS5_IJNS5_IJSH_SU_NSA_ILi2048EEEEEENSA_ILi8192EEEEEENS5_IJNS5_IJSC_NSA_ILi1024EEENSA_ILi32EEEEEElEEElEEEEEEEESJ_NS5_IJlSC_lEEENS4_8TiledMMAINS4_8MMA_AtomIJNS4_4SM904GMMA6SPARSE27GMMA_64x128x32_F32F16F16_SSILNS1D_5MajorE0ELS1G_0ELNS1D_7ScaleInE1ELS1H_1ELNS1D_9SparseSelE0EEEEEENSK_INS5_IJSC_SC_SC_EEENS5_IJNSA_ILi0EEES1M_S1M_EEEEENS5_IJNS4_10UnderscoreES1P_S1P_EEEEENS4_13SM90_TMA_LOADENS4_14ComposedLayoutINS4_7SwizzleILi3ELi4ELi3EEENS4_25smem_sparse_ptr_flag_bitsILi2ELi16EEENSK_INS5_IJNS5_IJSC_SQ_EEENS5_IJSB_SG_EEEEEENS5_IJNS5_IJS1M_SH_EEESN_EEEEEEEvNS4_8identityENS4_23SM90_TMA_LOAD_MULTICASTENS1T_IS1V_NS4_18smem_ptr_flag_bitsILi16EEENSK_INS5_IJSQ_SG_EEENS5_IJSG_SC_EEEEEEEvS25_EENS_8epilogue10collective6detail29Sm90TmaWarpSpecializedAdapterINS2F_15DefaultEpilogueIfNS5_IJSC_llEEES2J_NS2E_6thread17LinearCombinationIfLi1EffLNS2K_9ScaleType4KindE0ELNS_15FloatRoundStyleE2EfEENS1_15EpilogueDefaultEEEEEvvEEEEvNT_6ParamsE --------------------------
	.section	.nv.shared._ZN7cutlass13device_kernelINS_4gemm6kernel13GemmUniversalIN4cute5tupleIJiiiiEEENS1_10collective13CollectiveMmaINS1_40MainloopSm90TmaGmmaWarpSpecializedSparseILi5ENS5_IJNS4_1CILi2EEENSA_ILi1EEESC_EEENS1_32KernelTmaWarpSpecializedPingpongEEENS5_IJNSA_ILi64EEENSA_ILi128EEESH_EEENS_6half_tENS5_IJNS4_6LayoutINS5_IJiNS5_IJSB_iEEEiEEENS5_IJlNS5_IJSC_SB_EEElEEEEENSK_INS5_IJNS5_IJNS5_IJNSA_ILi8EEESB_NSA_ILi4EEEEEEiEEENS5_IJNS5_IJNSA_ILi16EEESB_SR_EEEiEEEiEEENS5_IJNS5_IJNS5_IJSH_SU_NSA_ILi2048EEEEEENSA_ILi8192EEEEEENS5_IJNS5_IJSC_NSA_ILi1024EEENSA_ILi32EEEEEElEEElEEEEEEEESJ_NS5_IJlSC_lEEENS4_8TiledMMAINS4_8MMA_AtomIJNS4_4SM904GMMA6SPARSE27GMMA_64x128x32_F32F16F16_SSILNS1D_5MajorE0ELS1G_0ELNS1D_7ScaleInE1ELS1H_1ELNS1D_9SparseSelE0EEEEEENSK_INS5_IJSC_SC_SC_EEENS5_IJNSA_ILi0EEES1M_S1M_EEEEENS5_IJNS4_10UnderscoreES1P_S1P_EEEEENS4_13SM90_TMA_LOADENS4_14ComposedLayoutINS4_7SwizzleILi3ELi4ELi3EEENS4_25smem_sparse_ptr_flag_bitsILi2ELi16EEENSK_INS5_IJNS5_IJSC_SQ_EEENS5_IJSB_SG_EEEEEENS5_IJNS5_IJS1M_SH_EEESN_EEEEEEEvNS4_8identityENS4_23SM90_TMA_LOAD_MULTICASTENS1T_IS1V_NS4_18smem_ptr_flag_bitsILi16EEENSK_INS5_IJSQ_SG_EEENS5_IJSG_SC_EEEEEEEvS25_EENS_8epilogue10collective6detail29Sm90TmaWarpSpecializedAdapterINS2F_15DefaultEpilogueIfNS5_IJSC_llEEES2J_NS2E_6thread17LinearCombinationIfLi1EffLNS2K_9ScaleType4KindE0ELNS_15FloatRoundStyleE2EfEENS1_15EpilogueDefaultEEEEEvvEEEEvNT_6ParamsE,"aw",@nobits
	.sectionflags	@""
	.align	16
	.zero		1024


//--------------------- .nv.shared.reserved.0     --------------------------
	.section	.nv.shared.reserved.0,"aw",@nobits
	.weak		__nv_reservedSMEM_offset_0_alias
	.size		__nv_reservedSMEM_offset_0_alias, 0, 0
	.other		__nv_reservedSMEM_offset_0_alias,@"STO_CUDA_RESERVED_SHARED STV_DEFAULT"
__nv_reservedSMEM_offset_0_alias:
	.zero		0


//--------------------- .nv.global                --------------------------
	.section	.nv.global,"aw",@nobits
.nv.global:
	.type		_ZN39_INTERNAL_70dd2936_4_k_cu_67855cde_29844cute1_E,@object
	.size		_ZN39_INTERNAL_70dd2936_4_k_cu_67855cde_29844cute1_E,(_ZN39_INTERNAL_70dd2936_4_k_cu_67855cde_29844cuda3std3__45__cpo6cbeginE - _ZN39_INTERNAL_70dd2936_4_k_cu_67855cde_29844cute1_E)
_ZN39_INTERNAL_70dd2936_4_k_cu_67855cde_29844cute1_E:
	.zero		1
	.type		_ZN39_INTERNAL_70dd2936_4_k_cu_67855cde_29844cuda3std3__45__cpo6cbeginE,@object
	.size		_ZN39_INTERNAL_70dd2936_4_k_cu_67855cde_29844cuda3std3__45__cpo6cbeginE,(_ZN39_INTERNAL_70dd2936_4_k_cu_67855cde_29844cuda3std3__48in_placeE - _ZN39_INTERNAL_70dd2936_4_k_cu_67855cde_29844cuda3std3__45__cpo6cbeginE)
_ZN39_INTERNAL_70dd2936_4_k_cu_67855cde_29844cuda3std3__45__cpo6cbeginE:
	.zero		1
	.type		_ZN39_INTERNAL_70dd2936_4_k_cu_67855cde_29844cuda3std3__48in_placeE,@object
	.size		_ZN39_INTERNAL_70dd2936_4_k_cu_67855cde_29844cuda3std3__48in_placeE,(_ZN39_INTERNAL_70dd2936_4_k_cu_67855cde_29844cuda3std6ranges3__45__cpo9iter_moveE - _ZN39_INTERNAL_70dd2936_4_k_cu_67855cde_29844cuda3std3__48in_placeE)
_ZN39_INTERNAL_70dd2936_4_k_cu_67855cde_29844cuda3std3__48in_placeE:
	.zero		1
	.type		_ZN39_INTERNAL_70dd2936_4_k_cu_67855cde_29844cuda3std6ranges3__45__cpo9iter_moveE,@object
	.size		_ZN39_INTERNAL_70dd2936_4_k_cu_67855cde_29844cuda3std6ranges3__45__cpo9iter_moveE,(_ZN39_INTERNAL_70dd2936_4_k_cu_67855cde_29844cuda3std3__45__cpo5beginE - _ZN39_INTERNAL_70dd2936_4_k_cu_67855cde_29844cuda3std6ranges3__45__cpo9iter_moveE)
_ZN39_INTERNAL_70dd2936_4_k_cu_67855cde_29844cuda3std6ranges3__45__cpo9iter_moveE:
	.zero		1
	.type		_ZN39_INTERNAL_70dd2936_4_k_cu_67855cde_29844cuda3std3__45__cpo5beginE,@object
	.size		_ZN39_INTERNAL_70dd2936_4_k_cu_67855cde_29844cuda3std3__45__cpo5beginE,(_ZN39_INTERNAL_70dd2936_4_k_cu_67855cde_29844cuda3std3__441_GLOBAL__N__70dd2936_4_k_cu_67855cde_29846ignoreE - _ZN39_INTERNAL_70dd2936_4_k_cu_67855cde_29844cuda3std3__45__cpo5beginE)
_ZN39_INTERNAL_70dd2936_4_k_cu_67855cde_29844cuda3std3__45__cpo5beginE:
	.zero		1
	.type		_ZN39_INTERNAL_70dd2936_4_k_cu_67855cde_29844cuda3std3__441_GLOBAL__N__70dd2936_4_k_cu_67855cde_29846ignoreE,@object
	.size		_ZN39_INTERNAL_70dd2936_4_k_cu_67855cde_29844cuda3std3__441_GLOBAL__N__70dd2936_4_k_cu_67855cde_29846ignoreE,(_ZN39_INTERNAL_70dd2936_4_k_cu_67855cde_29844cute7productE - _ZN39_INTERNAL_70dd2936_4_k_cu_67855cde_29844cuda3std3__441_GLOBAL__N__70dd2936_4_k_cu_67855cde_29846ignoreE)
_ZN39_INTERNAL_70dd2936_4_k_cu_67855cde_29844cuda3std3__441_GLOBAL__N__70dd2936_4_k_cu_67855cde_29846ignoreE:
	.zero		1
	.type		_ZN39_INTERNAL_70dd2936_4_k_cu_67855cde_29844cute7productE,@object
	.size		_ZN39_INTERNAL_70dd2936_4_k_cu_67855cde_29844cute7productE,(_ZN39_INTERNAL_70dd2936_4_k_cu_67855cde_29844cuda3std3__45__cpo3endE - _ZN39_INTERNAL_70dd2936_4_k_cu_67855cde_29844cute7productE)
_ZN39_INTERNAL_70dd2936_4_k_cu_67855cde_29844cute7productE:
	.zero		1
	.type		_ZN39_INTERNAL_70dd2936_4_k_cu_67855cde_29844cuda3std3__45__cpo3endE,@object
	.size		_ZN39_INTERNAL_70dd2936_4_k_cu_67855cde_29844cuda3std3__45__cpo3endE,(_ZN39_INTERNAL_70dd2936_4_k_cu_67855cde_29844cuda3std3__419piecewise_constructE - _ZN39_INTERNAL_70dd2936_4_k_cu_67855cde_29844cuda3std3__45__cpo3endE)
_ZN39_INTERNAL_70dd2936_4_k_cu_67855cde_29844cuda3std3__45__cpo3endE:
	.zero		1
	.type		_ZN39_INTERNAL_70dd2936_4_k_cu_67855cde_29844cuda3std3__419piecewise_constructE,@object
	.size		_ZN39_INTERNAL_70dd2936_4_k_cu_67855cde_29844cuda3std3__419piecewise_constructE,(_ZN39_INTERNAL_70dd2936_4_k_cu_67855cde_29844cuda3std3__45__cpo4cendE - _ZN39_INTERNAL_70dd2936_4_k_cu_67855cde_29844cuda3std3__419piecewise_constructE)
_ZN39_INTERNAL_70dd2936_4_k_cu_67855cde_29844cuda3std3__419piecewise_constructE:
	.zero		1
	.type		_ZN39_INTERNAL_70dd2936_4_k_cu_67855cde_29844cuda3std3__45__cpo4cendE,@object
	.size		_ZN39_INTERNAL_70dd2936_4_k_cu_67855cde_29844cuda3std3__45__cpo4cendE,(_ZN39_INTERNAL_70dd2936_4_k_cu_67855cde_29844cuda3std6ranges3__45__cpo4swapE - _ZN39_INTERNAL_70dd2936_4_k_cu_67855cde_29844cuda3std3__45__cpo4cendE)
_ZN39_INTERNAL_70dd2936_4_k_cu_67855cde_29844cuda3std3__45__cpo4cendE:
	.zero		1
	.type		_ZN39_INTERNAL_70dd2936_4_k_cu_67855cde_29844cuda3std6ranges3__45__cpo4swapE,@object
	.size		_ZN39_INTERNAL_70dd2936_4_k_cu_67855cde_29844cuda3std6ranges3__45__cpo4swapE,(.L_7 - _ZN39_INTERNAL_70dd2936_4_k_cu_67855cde_29844cuda3std6ranges3__45__cpo4swapE)
_ZN39_INTERNAL_70dd2936_4_k_cu_67855cde_29844cuda3std6ranges3__45__cpo4swapE:
	.zero		1
.L_7:


//--------------------- .nv.constant0._ZN7cutlass13device_kernelINS_4gemm6kernel13GemmUniversalIN4cute5tupleIJiiiiEEENS1_10collective13CollectiveMmaINS1_40MainloopSm90TmaGmmaWarpSpecializedSparseILi5ENS5_IJNS4_1CILi2EEENSA_ILi1EEESC_EEENS1_32KernelTmaWarpSpecializedPingpongEEENS5_IJNSA_ILi64EEENSA_ILi128EEESH_EEENS_6half_tENS5_IJNS4_6LayoutINS5_IJiNS5_IJSB_iEEEiEEENS5_IJlNS5_IJSC_SB_EEElEEEEENSK_INS5_IJNS5_IJNS5_IJNSA_ILi8EEESB_NSA_ILi4EEEEEEiEEENS5_IJNS5_IJNSA_ILi16EEESB_SR_EEEiEEEiEEENS5_IJNS5_IJNS5_IJSH_SU_NSA_ILi2048EEEEEENSA_ILi8192EEEEEENS5_IJNS5_IJSC_NSA_ILi1024EEENSA_ILi32EEEEEElEEElEEEEEEEESJ_NS5_IJlSC_lEEENS4_8TiledMMAINS4_8MMA_AtomIJNS4_4SM904GMMA6SPARSE27GMMA_64x128x32_F32F16F16_SSILNS1D_5MajorE0ELS1G_0ELNS1D_7ScaleInE1ELS1H_1ELNS1D_9SparseSelE0EEEEEENSK_INS5_IJSC_SC_SC_EEENS5_IJNSA_ILi0EEES1M_S1M_EEEEENS5_IJNS4_10UnderscoreES1P_S1P_EEEEENS4_13SM90_TMA_LOADENS4_14ComposedLayoutINS4_7SwizzleILi3ELi4ELi3EEENS4_25smem_sparse_ptr_flag_bitsILi2ELi16EEENSK_INS5_IJNS5_IJSC_SQ_EEENS5_IJSB_SG_EEEEEENS5_IJNS5_IJS1M_SH_EEESN_EEEEEEEvNS4_8identityENS4_23SM90_TMA_LOAD_MULTICASTENS1T_IS1V_NS4_18smem_ptr_flag_bitsILi16EEENSK_INS5_IJSQ_SG_EEENS5_IJSG_SC_EEEEEEEvS25_EENS_8epilogue10collective6detail29Sm90TmaWarpSpecializedAdapterINS2F_15DefaultEpilogueIfNS5_IJSC_llEEES2J_NS2E_6thread17LinearCombinationIfLi1EffLNS2K_9ScaleType4KindE0ELNS_15FloatRoundStyleE2EfEENS1_15EpilogueDefaultEEEEEvvEEEEvNT_6ParamsE --------------------------
	.section	.nv.constant0._ZN7cutlass13device_kernelINS_4gemm6kernel13GemmUniversalIN4cute5tupleIJiiiiEEENS1_10collective13CollectiveMmaINS1_40MainloopSm90TmaGmmaWarpSpecializedSparseILi5ENS5_IJNS4_1CILi2EEENSA_ILi1EEESC_EEENS1_32KernelTmaWarpSpecializedPingpongEEENS5_IJNSA_ILi64EEENSA_ILi128EEESH_EEENS_6half_tENS5_IJNS4_6LayoutINS5_IJiNS5_IJSB_iEEEiEEENS5_IJlNS5_IJSC_SB_EEElEEEEENSK_INS5_IJNS5_IJNS5_IJNSA_ILi8EEESB_NSA_ILi4EEEEEEiEEENS5_IJNS5_IJNSA_ILi16EEESB_SR_EEEiEEEiEEENS5_IJNS5_IJNS5_IJSH_SU_NSA_ILi2048EEEEEENSA_ILi8192EEEEEENS5_IJNS5_IJSC_NSA_ILi1024EEENSA_ILi32EEEEEElEEElEEEEEEEESJ_NS5_IJlSC_lEEENS4_8TiledMMAINS4_8MMA_AtomIJNS4_4SM904GMMA6SPARSE27GMMA_64x128x32_F32F16F16_SSILNS1D_5MajorE0ELS1G_0ELNS1D_7ScaleInE1ELS1H_1ELNS1D_9SparseSelE0EEEEEENSK_INS5_IJSC_SC_SC_EEENS5_IJNSA_ILi0EEES1M_S1M_EEEEENS5_IJNS4_10UnderscoreES1P_S1P_EEEEENS4_13SM90_TMA_LOADENS4_14ComposedLayoutINS4_7SwizzleILi3ELi4ELi3EEENS4_25smem_sparse_ptr_flag_bitsILi2ELi16EEENSK_INS5_IJNS5_IJSC_SQ_EEENS5_IJSB_SG_EEEEEENS5_IJNS5_IJS1M_SH_EEESN_EEEEEEEvNS4_8identityENS4_23SM90_TMA_LOAD_MULTICASTENS1T_IS1V_NS4_18smem_ptr_flag_bitsILi16EEENSK_INS5_IJSQ_SG_EEENS5_IJSG_SC_EEEEEEEvS25_EENS_8epilogue10collective6detail29Sm90TmaWarpSpecializedAdapterINS2F_15DefaultEpilogueIfNS5_IJSC_llEEES2J_NS2E_6thread17LinearCombinationIfLi1EffLNS2K_9ScaleType4KindE0ELNS_15FloatRoundStyleE2EfEENS1_15EpilogueDefaultEEEEEvvEEEEvNT_6ParamsE,"a",@progbits
	.sectionflags	@""
	.align	4
.nv.constant0._ZN7cutlass13device_kernelINS_4gemm6kernel13GemmUniversalIN4cute5tupleIJiiiiEEENS1_10collective13CollectiveMmaINS1_40MainloopSm90TmaGmmaWarpSpecializedSparseILi5ENS5_IJNS4_1CILi2EEENSA_ILi1EEESC_EEENS1_32KernelTmaWarpSpecializedPingpongEEENS5_IJNSA_ILi64EEENSA_ILi128EEESH_EEENS_6half_tENS5_IJNS4_6LayoutINS5_IJiNS5_IJSB_iEEEiEEENS5_IJlNS5_IJSC_SB_EEElEEEEENSK_INS5_IJNS5_IJNS5_IJNSA_ILi8EEESB_NSA_ILi4EEEEEEiEEENS5_IJNS5_IJNSA_ILi16EEESB_SR_EEEiEEEiEEENS5_IJNS5_IJNS5_IJSH_SU_NSA_ILi2048EEEEEENSA_ILi8192EEEEEENS5_IJNS5_IJSC_NSA_ILi1024EEENSA_ILi32EEEEEElEEElEEEEEEEESJ_NS5_IJlSC_lEEENS4_8TiledMMAINS4_8MMA_AtomIJNS4_4SM904GMMA6SPARSE27GMMA_64x128x32_F32F16F16_SSILNS1D_5MajorE0ELS1G_0ELNS1D_7ScaleInE1ELS1H_1ELNS1D_9SparseSelE0EEEEEENSK_INS5_IJSC_SC_SC_EEENS5_IJNSA_ILi0EEES1M_S1M_EEEEENS5_IJNS4_10UnderscoreES1P_S1P_EEEEENS4_13SM90_TMA_LOADENS4_14ComposedLayoutINS4_7SwizzleILi3ELi4ELi3EEENS4_25smem_sparse_ptr_flag_bitsILi2ELi16EEENSK_INS5_IJNS5_IJSC_SQ_EEENS5_IJSB_SG_EEEEEENS5_IJNS5_IJS1M_SH_EEESN_EEEEEEEvNS4_8identityENS4_23SM90_TMA_LOAD_MULTICASTENS1T_IS1V_NS4_18smem_ptr_flag_bitsILi16EEENSK_INS5_IJSQ_SG_EEENS5_IJSG_SC_EEEEEEEvS25_EENS_8epilogue10collective6detail29Sm90TmaWarpSpecializedAdapterINS2F_15DefaultEpilogueIfNS5_IJSC_llEEES2J_NS2E_6thread17LinearCombinationIfLi1EffLNS2K_9ScaleType4KindE0ELNS_15FloatRoundStyleE2EfEENS1_15EpilogueDefaultEEEEEvvEEEEvNT_6ParamsE:
	.zero		1920


//--------------------- SYMBOLS --------------------------

	.type		.nv.reservedSmem.offset0,@object
	.size		.nv.reservedSmem.offset0,0x4
